def attn_fwd(
    Q,
    K,
    V,
    Out,
    Lse,
    sm_scale,
    stride_qz,
    stride_qh,
    stride_qm,
    stride_qk,
    stride_kz,
    stride_kh,
    stride_kn,
    stride_kk,
    stride_vz,
    stride_vh,
    stride_vn,
    stride_vk,
    stride_oz,
    stride_oh,
    stride_om,
    stride_ok,
    seqlen_q,
    seqlen_k,
    BLOCK_M: tl.constexpr,
    BLOCK_N: tl.constexpr,
    HEAD_DIM: tl.constexpr,
    CAUSAL: tl.constexpr,
):
    start_m = tl.program_id(0)
    off_hz = tl.program_id(1)
    q_off = off_hz * stride_qh
    k_off = off_hz * stride_kh
    v_off = off_hz * stride_vh
    offs_m = start_m * BLOCK_M + tl.arange(0, BLOCK_M)
    offs_d = tl.arange(0, HEAD_DIM)
    offs_n = tl.arange(0, BLOCK_N)
    q_ptrs = Q + q_off + offs_m[:, None] * stride_qm + offs_d[None, :] * stride_qk
    k_ptrs = K + k_off + offs_d[:, None] * stride_kk + offs_n[None, :] * stride_kn
    v_ptrs = V + v_off + offs_n[:, None] * stride_vn + offs_d[None, :] * stride_vk
    m_i = tl.full([BLOCK_M], float("-inf"), dtype=tl.float32)
    l_i = tl.zeros([BLOCK_M], dtype=tl.float32) + 1.0
    acc = tl.zeros([BLOCK_M, HEAD_DIM], dtype=tl.float32)
    q = tl.load(q_ptrs)
    acc, l_i, m_i = _attn_fwd_inner(
        acc,
        l_i,
        m_i,
        q,
        k_ptrs,
        v_ptrs,
        sm_scale,
        stride_kn,
        stride_vn,
        start_m,
        seqlen_k,
        BLOCK_M,
        BLOCK_N,
        HEAD_DIM,
        CAUSAL,
    )
    acc = acc / l_i[:, None]
    lse = m_i + tl.math.log2(l_i) / 1.4426950408889634
    o_ptrs = (
        Out
        + off_hz * stride_oh
        + offs_m[:, None] * stride_om
        + offs_d[None, :] * stride_ok
    )
    tl.store(o_ptrs, acc.to(Out.dtype.element_ty))
    tl.store(Lse + off_hz * seqlen_q + offs_m, lse)

# config = {"BLOCK_M": 256, "BLOCK_N": 16, "HEAD_DIM": 256, "arch": "sm_80", "causal": false, "dtype": "fp16", "num_stages": 2, "num_warps": 16}
# arch = sm_80


// ===== COMPILED SASS (sm_80) =====

	.target	sm_80

	.elftype	@"ET_EXEC"


//--------------------- .note.nv.tkinfo           --------------------------
	.section	.note.nv.tkinfo,"",@"SHT_NOTE"
	.sectionflags	@"SHF_NOTE_NV_TKINFO"
	.tkinfo
        /*0018*/ 	.word	0x00000002
        /*0030*/ 	.string	""
        /*0030*/ 	.string	"ptxas"
        /*0030*/ 	.string	"Cuda compilation tools, release 13.0, V13.0.88"
        /*0030*/ 	.string	"Build cuda_13.0.r13.0/compiler.36424714_0"
        /*0030*/ 	.string	"-v  -suppress-debug-info  -lineinfo  -arch sm_80 "



//--------------------- .note.nv.cuinfo           --------------------------
	.section	.note.nv.cuinfo,"",@"SHT_NOTE"
	.sectionflags	@"SHF_NOTE_NV_CUINFO"
        /*0018*/ 	.short	0x0002
        /*001a*/ 	.short	0x0050
        /*001c*/ 	.short	0x0082
	.zero		2


//--------------------- .nv.info                  --------------------------
	.section	.nv.info,"",@"SHT_CUDA_INFO"
	.align	4


	//----- nvinfo : EIATTR_REGCOUNT
	.align		4
        /*0000*/ 	.byte	0x04, 0x2f
        /*0002*/ 	.short	(.L_2 - .L_1)
	.align		4
.L_1:
        /*0004*/ 	.word	index@(attn_fwd)
        /*0008*/ 	.word	0x00000040


	//----- nvinfo : EIATTR_FRAME_SIZE
	.align		4
.L_2:
        /*000c*/ 	.byte	0x04, 0x11
        /*000e*/ 	.short	(.L_4 - .L_3)
	.align		4
.L_3:
        /*0010*/ 	.word	index@(attn_fwd)
        /*0014*/ 	.word	0x00000340


	//----- nvinfo : EIATTR_MIN_STACK_SIZE
	.align		4
.L_4:
        /*0018*/ 	.byte	0x04, 0x12
        /*001a*/ 	.short	(.L_6 - .L_5)
	.align		4
.L_5:
        /*001c*/ 	.word	index@(attn_fwd)
        /*0020*/ 	.word	0x00000340
.L_6:


//--------------------- .nv.info.attn_fwd         --------------------------
	.section	.nv.info.attn_fwd,"",@"SHT_CUDA_INFO"
	.sectionflags	@""
	.align	4


	//----- nvinfo : EIATTR_CUDA_API_VERSION
	.align		4
        /*0000*/ 	.byte	0x04, 0x37
        /*0002*/ 	.short	(.L_8 - .L_7)
.L_7:
        /*0004*/ 	.word	0x00000082


	//----- nvinfo : EIATTR_SW2861232_WAR
	.align		4
.L_8:
        /*0008*/ 	.byte	0x01, 0x35
	.zero		2


	//----- nvinfo : EIATTR_PARAM_CBANK
	.align		4
        /*000c*/ 	.byte	0x04, 0x0a
        /*000e*/ 	.short	(.L_10 - .L_9)
	.align		4
.L_9:
        /*0010*/ 	.word	index@(.nv.constant0.attn_fwd)
        /*0014*/ 	.short	0x0160
        /*0016*/ 	.short	0x0088


	//----- nvinfo : EIATTR_CBANK_PARAM_SIZE
	.align		4
.L_10:
        /*0018*/ 	.byte	0x03, 0x19
        /*001a*/ 	.short	0x0088


	//----- nvinfo : EIATTR_KPARAM_INFO
	.align		4
        /*001c*/ 	.byte	0x04, 0x17
        /*001e*/ 	.short	(.L_12 - .L_11)
.L_11:
        /*0020*/ 	.word	0x00000000
        /*0024*/ 	.short	0x0019
        /*0026*/ 	.short	0x0080
        /*0028*/ 	.byte	0x00, 0xf4, 0x21, 0x00


	//----- nvinfo : EIATTR_KPARAM_INFO
	.align		4
.L_12:
        /*002c*/ 	.byte	0x04, 0x17
        /*002e*/ 	.short	(.L_14 - .L_13)
.L_13:
        /*0030*/ 	.word	0x00000000
        /*0034*/ 	.short	0x0018
        /*0036*/ 	.short	0x0078
        /*0038*/ 	.byte	0x00, 0xf4, 0x21, 0x00


	//----- nvinfo : EIATTR_KPARAM_INFO
	.align		4
.L_14:
        /*003c*/ 	.byte	0x04, 0x17
        /*003e*/ 	.short	(.L_16 - .L_15)
.L_15:
        /*0040*/ 	.word	0x00000000
        /*0044*/ 	.short	0x0017
        /*0046*/ 	.short	0x0070
        /*0048*/ 	.byte	0x00, 0xf0, 0x11, 0x00


	//----- nvinfo : EIATTR_KPARAM_INFO
	.align		4
.L_16:
        /*004c*/ 	.byte	0x04, 0x17
        /*004e*/ 	.short	(.L_18 - .L_17)
.L_17:
        /*0050*/ 	.word	0x00000000
        /*0054*/ 	.short	0x0016
        /*0056*/ 	.short	0x006c
        /*0058*/ 	.byte	0x00, 0xf0, 0x11, 0x00


	//----- nvinfo : EIATTR_KPARAM_INFO
	.align		4
.L_18:
        /*005c*/ 	.byte	0x04, 0x17
        /*005e*/ 	.short	(.L_20 - .L_19)
.L_19:
        /*0060*/ 	.word	0x00000000
        /*0064*/ 	.short	0x0015
        /*0066*/ 	.short	0x0068
        /*0068*/ 	.byte	0x00, 0xf0, 0x11, 0x00


	//----- nvinfo : EIATTR_KPARAM_INFO
	.align		4
.L_20:
        /*006c*/ 	.byte	0x04, 0x17
        /*006e*/ 	.short	(.L_22 - .L_21)
.L_21:
        /*0070*/ 	.word	0x00000000
        /*0074*/ 	.short	0x0014
        /*0076*/ 	.short	0x0064
        /*0078*/ 	.byte	0x00, 0xf0, 0x11, 0x00


	//----- nvinfo : EIATTR_KPARAM_INFO
	.align		4
.L_22:
        /*007c*/ 	.byte	0x04, 0x17
        /*007e*/ 	.short	(.L_24 - .L_23)
.L_23:
        /*0080*/ 	.word	0x00000000
        /*0084*/ 	.short	0x0013
        /*0086*/ 	.short	0x0060
        /*0088*/ 	.byte	0x00, 0xf0, 0x11, 0x00


	//----- nvinfo : EIATTR_KPARAM_INFO
	.align		4
.L_24:
        /*008c*/ 	.byte	0x04, 0x17
        /*008e*/ 	.short	(.L_26 - .L_25)
.L_25:
        /*0090*/ 	.word	0x00000000
        /*0094*/ 	.short	0x0012
        /*0096*/ 	.short	0x005c
        /*0098*/ 	.byte	0x00, 0xf0, 0x11, 0x00


	//----- nvinfo : EIATTR_KPARAM_INFO
	.align		4
.L_26:
        /*009c*/ 	.byte	0x04, 0x17
        /*009e*/ 	.short	(.L_28 - .L_27)
.L_27:
        /*00a0*/ 	.word	0x00000000
        /*00a4*/ 	.short	0x0011
        /*00a6*/ 	.short	0x0058
        /*00a8*/ 	.byte	0x00, 0xf0, 0x11, 0x00


	//----- nvinfo : EIATTR_KPARAM_INFO
	.align		4
.L_28:
        /*00ac*/ 	.byte	0x04, 0x17
        /*00ae*/ 	.short	(.L_30 - .L_29)
.L_29:
        /*00b0*/ 	.word	0x00000000
        /*00b4*/ 	.short	0x0010
        /*00b6*/ 	.short	0x0054
        /*00b8*/ 	.byte	0x00, 0xf0, 0x11, 0x00


	//----- nvinfo : EIATTR_KPARAM_INFO
	.align		4
.L_30:
        /*00bc*/ 	.byte	0x04, 0x17
        /*00be*/ 	.short	(.L_32 - .L_31)
.L_31:
        /*00c0*/ 	.word	0x00000000
        /*00c4*/ 	.short	0x000f
        /*00c6*/ 	.short	0x0050
        /*00c8*/ 	.byte	0x00, 0xf0, 0x11, 0x00


	//----- nvinfo : EIATTR_KPARAM_INFO
	.align		4
.L_32:
        /*00cc*/ 	.byte	0x04, 0x17
        /*00ce*/ 	.short	(.L_34 - .L_33)
.L_33:
        /*00d0*/ 	.word	0x00000000
        /*00d4*/ 	.short	0x000e
        /*00d6*/ 	.short	0x004c
        /*00d8*/ 	.byte	0x00, 0xf0, 0x11, 0x00


	//----- nvinfo : EIATTR_KPARAM_INFO
	.align		4
.L_34:
        /*00dc*/ 	.byte	0x04, 0x17
        /*00de*/ 	.short	(.L_36 - .L_35)
.L_35:
        /*00e0*/ 	.word	0x00000000
        /*00e4*/ 	.short	0x000d
        /*00e6*/ 	.short	0x0048
        /*00e8*/ 	.byte	0x00, 0xf0, 0x11, 0x00


	//----- nvinfo : EIATTR_KPARAM_INFO
	.align		4
.L_36:
        /*00ec*/ 	.byte	0x04, 0x17
        /*00ee*/ 	.short	(.L_38 - .L_37)
.L_37:
        /*00f0*/ 	.word	0x00000000
        /*00f4*/ 	.short	0x000c
        /*00f6*/ 	.short	0x0044
        /*00f8*/ 	.byte	0x00, 0xf0, 0x11, 0x00


	//----- nvinfo : EIATTR_KPARAM_INFO
	.align		4
.L_38:
        /*00fc*/ 	.byte	0x04, 0x17
        /*00fe*/ 	.short	(.L_40 - .L_39)
.L_39:
        /*0100*/ 	.word	0x00000000
        /*0104*/ 	.short	0x000b
        /*0106*/ 	.short	0x0040
        /*0108*/ 	.byte	0x00, 0xf0, 0x11, 0x00


	//----- nvinfo : EIATTR_KPARAM_INFO
	.align		4
.L_40:
        /*010c*/ 	.byte	0x04, 0x17
        /*010e*/ 	.short	(.L_42 - .L_41)
.L_41:
        /*0110*/ 	.word	0x00000000
        /*0114*/ 	.short	0x000a
        /*0116*/ 	.short	0x003c
        /*0118*/ 	.byte	0x00, 0xf0, 0x11, 0x00


	//----- nvinfo : EIATTR_KPARAM_INFO
	.align		4
.L_42:
        /*011c*/ 	.byte	0x04, 0x17
        /*011e*/ 	.short	(.L_44 - .L_43)
.L_43:
        /*0120*/ 	.word	0x00000000
        /*0124*/ 	.short	0x0009
        /*0126*/ 	.short	0x0038
        /*0128*/ 	.byte	0x00, 0xf0, 0x11, 0x00


	//----- nvinfo : EIATTR_KPARAM_INFO
	.align		4
.L_44:
        /*012c*/ 	.byte	0x04, 0x17
        /*012e*/ 	.short	(.L_46 - .L_45)
.L_45:
        /*0130*/ 	.word	0x00000000
        /*0134*/ 	.short	0x0008
        /*0136*/ 	.short	0x0034
        /*0138*/ 	.byte	0x00, 0xf0, 0x11, 0x00


	//----- nvinfo : EIATTR_KPARAM_INFO
	.align		4
.L_46:
        /*013c*/ 	.byte	0x04, 0x17
        /*013e*/ 	.short	(.L_48 - .L_47)
.L_47:
        /*0140*/ 	.word	0x00000000
        /*0144*/ 	.short	0x0007
        /*0146*/ 	.short	0x0030
        /*0148*/ 	.byte	0x00, 0xf0, 0x11, 0x00


	//----- nvinfo : EIATTR_KPARAM_INFO
	.align		4
.L_48:
        /*014c*/ 	.byte	0x04, 0x17
        /*014e*/ 	.short	(.L_50 - .L_49)
.L_49:
        /*0150*/ 	.word	0x00000000
        /*0154*/ 	.short	0x0006
        /*0156*/ 	.short	0x002c
        /*0158*/ 	.byte	0x00, 0xf0, 0x11, 0x00


	//----- nvinfo : EIATTR_KPARAM_INFO
	.align		4
.L_50:
        /*015c*/ 	.byte	0x04, 0x17
        /*015e*/ 	.short	(.L_52 - .L_51)
.L_51:
        /*0160*/ 	.word	0x00000000
        /*0164*/ 	.short	0x0005
        /*0166*/ 	.short	0x0028
        /*0168*/ 	.byte	0x00, 0xf0, 0x11, 0x00


	//----- nvinfo : EIATTR_KPARAM_INFO
	.align		4
.L_52:
        /*016c*/ 	.byte	0x04, 0x17
        /*016e*/ 	.short	(.L_54 - .L_53)
.L_53:
        /*0170*/ 	.word	0x00000000
        /*0174*/ 	.short	0x0004
        /*0176*/ 	.short	0x0020
        /*0178*/ 	.byte	0x00, 0xf4, 0x21, 0x00


	//----- nvinfo : EIATTR_KPARAM_INFO
	.align		4
.L_54:
        /*017c*/ 	.byte	0x04, 0x17
        /*017e*/ 	.short	(.L_56 - .L_55)
.L_55:
        /*0180*/ 	.word	0x00000000
        /*0184*/ 	.short	0x0003
        /*0186*/ 	.short	0x0018
        /*0188*/ 	.byte	0x00, 0xf4, 0x21, 0x00


	//----- nvinfo : EIATTR_KPARAM_INFO
	.align		4
.L_56:
        /*018c*/ 	.byte	0x04, 0x17
        /*018e*/ 	.short	(.L_58 - .L_57)
.L_57:
        /*0190*/ 	.word	0x00000000
        /*0194*/ 	.short	0x0002
        /*0196*/ 	.short	0x0010
        /*0198*/ 	.byte	0x00, 0xf4, 0x21, 0x00


	//----- nvinfo : EIATTR_KPARAM_INFO
	.align		4
.L_58:
        /*019c*/ 	.byte	0x04, 0x17
        /*019e*/ 	.short	(.L_60 - .L_59)
.L_59:
        /*01a0*/ 	.word	0x00000000
        /*01a4*/ 	.short	0x0001
        /*01a6*/ 	.short	0x0008
        /*01a8*/ 	.byte	0x00, 0xf4, 0x21, 0x00


	//----- nvinfo : EIATTR_KPARAM_INFO
	.align		4
.L_60:
        /*01ac*/ 	.byte	0x04, 0x17
        /*01ae*/ 	.short	(.L_62 - .L_61)
.L_61:
        /*01b0*/ 	.word	0x00000000
        /*01b4*/ 	.short	0x0000
        /*01b6*/ 	.short	0x0000
        /*01b8*/ 	.byte	0x00, 0xf4, 0x21, 0x00


	//----- nvinfo : EIATTR_MAXREG_COUNT
	.align		4
.L_62:
        /*01bc*/ 	.byte	0x03, 0x1b
        /*01be*/ 	.short	0x0080


	//----- nvinfo : EIATTR_NUM_BARRIERS
	.align		4
        /*01c0*/ 	.byte	0x02, 0x4c
        /*01c2*/ 	.byte	0x01
	.zero		1


	//----- nvinfo : EIATTR_ANNOTATIONS
	.align		4
        /*01c4*/ 	.byte	0x04, 0x55
        /*01c6*/ 	.short	(.L_64 - .L_63)


	//   ....[0]....
.L_63:
        /*01c8*/ 	.word	0x00000001
        /*01cc*/ 	.byte	0x60, 0x04, 0x00, 0x00, 0x01, 0x00, 0x00, 0x00, 0x70, 0x04, 0x00, 0x00, 0x01, 0x00, 0x00, 0x00
        /* <DEDUP_REMOVED lines=525> */
        /*22ac*/ 	.byte	0xb0, 0xdc, 0x00, 0x00


	//----- nvinfo : EIATTR_MERCURY_ISA_VERSION
	.align		4
.L_64:
        /*22b0*/ 	.byte	0x03, 0x5f
        /*22b2*/ 	.short	0x0000


	//----- nvinfo : EIATTR_COOP_GROUP_MASK_REGIDS
	.align		4
        /*22b4*/ 	.byte	0x04, 0x29
        /*22b6*/ 	.short	(.L_66 - .L_65)


	//   ....[0]....
.L_65:
        /*22b8*/ 	.word	0xffffffff


	//   ....[1]....
        /*22bc*/ 	.word	0xffffffff


	//   ....[2]....
        /*22c0*/ 	.word	0xffffffff


	//   ....[3]....
        /*22c4*/ 	.word	0xffffffff


	//   ....[4]....
        /*22c8*/ 	.word	0xffffffff


	//   ....[5]....
        /*22cc*/ 	.word	0xffffffff


	//   ....[6]....
        /*22d0*/ 	.word	0xffffffff


	//   ....[7]....
        /*22d4*/ 	.word	0xffffffff


	//----- nvinfo : EIATTR_COOP_GROUP_INSTR_OFFSETS
	.align		4
.L_66:
        /*22d8*/ 	.byte	0x04, 0x28
        /*22da*/ 	.short	(.L_68 - .L_67)


	//   ....[0]....
.L_67:
        /*22dc*/ 	.word	0x00005790


	//   ....[1]....
        /*22e0*/ 	.word	0x00005820


	//   ....[2]....
        /*22e4*/ 	.word	0x00005870


	//   ....[3]....
        /*22e8*/ 	.word	0x000058e0


	//   ....[4]....
        /*22ec*/ 	.word	0x000070b0


	//   ....[5]....
        /*22f0*/ 	.word	0x000070c0


	//   ....[6]....
        /*22f4*/ 	.word	0x00007140


	//   ....[7]....
        /*22f8*/ 	.word	0x00007150


	//----- nvinfo : EIATTR_EXIT_INSTR_OFFSETS
	.align		4
.L_68:
        /*22fc*/ 	.byte	0x04, 0x1c
        /*22fe*/ 	.short	(.L_70 - .L_69)


	//   ....[0]....
.L_69:
        /*2300*/ 	.word	0x0000dca0


	//   ....[1]....
        /*2304*/ 	.word	0x0000dda0


	//----- nvinfo : EIATTR_REQNTID
	.align		4
.L_70:
        /*2308*/ 	.byte	0x04, 0x10
        /*230a*/ 	.short	(.L_72 - .L_71)
.L_71:
        /*230c*/ 	.word	0x00000200
        /*2310*/ 	.word	0x00000001
        /*2314*/ 	.word	0x00000001
.L_72:


//--------------------- .nv.callgraph             --------------------------
	.section	.nv.callgraph,"",@"SHT_CUDA_CALLGRAPH"
	.align	4
	.sectionentsize	8
	.align		4
        /*0000*/ 	.word	0x00000000
	.align		4
        /*0004*/ 	.word	0xffffffff
	.align		4
        /*0008*/ 	.word	0x00000000
	.align		4
        /*000c*/ 	.word	0xfffffffe
	.align		4
        /*0010*/ 	.word	0x00000000
	.align		4
        /*0014*/ 	.word	0xfffffffd
	.align		4
        /*0018*/ 	.word	0x00000000
	.align		4
        /*001c*/ 	.word	0xfffffffc


//--------------------- .nv.rel.action            --------------------------
	.section	.nv.rel.action,"",@"SHT_CUDA_RELOCINFO"
	.align	8
	.sectionentsize	8
        /*0000*/ 	.byte	0x73, 0x00, 0x00, 0x00, 0x00, 0x00, 0x00, 0x00, 0x00, 0x00, 0x00, 0x11, 0x25, 0x00, 0x05, 0x36


//--------------------- .nv.constant4             --------------------------
	.section	.nv.constant4,"a",@progbits
	.align	8
	.align		8
.nv.constant4:
        /*0000*/ 	.dword	_$_str


//--------------------- .nv.constant0.attn_fwd    --------------------------
	.section	.nv.constant0.attn_fwd,"a",@progbits
	.sectionflags	@""
	.align	4
.nv.constant0.attn_fwd:
	.zero		488


//--------------------- .text.attn_fwd            --------------------------
	.section	.text.attn_fwd,"ax",@progbits
	.sectioninfo	@"SHI_REGISTERS=64"
	.align	128
        .global         attn_fwd
        .type           attn_fwd,@function
        .size           attn_fwd,(.L_x_4 - attn_fwd)
        .other          attn_fwd,@"STO_CUDA_ENTRY STV_DEFAULT"
attn_fwd:
.text.attn_fwd:
[----:B------:R-:W-:Y:S02]  /*0000*/  IMAD.MOV.U32 R1, RZ, RZ, c[0x0][0x28] ;  /* 0x00000a00ff017624 */ /* 0x000fe400078e00ff */
[----:B------:R-:W0:Y:S01]  /*0010*/  S2R R3, SR_TID.X ;  /* 0x0000000000037919 */ /* 0x000e220000002100 */
[----:B------:R-:W-:Y:S01]  /*0020*/  IMAD.MOV.U32 R39, RZ, RZ, c[0x0][0x198] ;  /* 0x00006600ff277624 */ /* 0x000fe200078e00ff */
[----:B------:R-:W-:Y:S01]  /*0030*/  ULDC.64 UR4, c[0x0][0x118] ;  /* 0x0000460000047ab9 */ /* 0x000fe20000000a00 */
[----:B------:R-:W-:Y:S01]  /*0040*/  IADD3 R1, R1, -0x340, RZ ;  /* 0xfffffcc001017810 */ /* 0x000fe20007ffe0ff */
[----:B------:R-:W1:Y:S04]  /*0050*/  S2R R0, SR_CTAID.X ;  /* 0x0000000000007919 */ /* 0x000e680000002500 */
[----:B------:R-:W2:Y:S01]  /*0060*/  S2R R4, SR_CTAID.Y ;  /* 0x0000000000047919 */ /* 0x000ea20000002600 */
[----:B0-----:R-:W-:Y:S02]  /*0070*/  LOP3.LUT R2, R3, 0xff, RZ, 0xc0, !PT ;  /* 0x000000ff03027812 */ /* 0x001fe400078ec0ff */
[----:B------:R-:W-:-:S03]  /*0080*/  SHF.R.U32.HI R3, RZ, 0x8, R3 ;  /* 0x00000008ff037819 */ /* 0x000fc60000011603 */
[----:B-1----:R-:W-:Y:S02]  /*0090*/  IMAD R2, R0, 0x100, R2 ;  /* 0x0000010000027824 */ /* 0x002fe400078e0202 */
[----:B--2---:R-:W-:Y:S01]  /*00a0*/  IMAD R0, R4, c[0x0][0x190], RZ ;  /* 0x0000640004007a24 */ /* 0x004fe200078e02ff */
[----:B------:R-:W-:Y:S01]  /*00b0*/  SGXT.U32 R4, R3, 0x1 ;  /* 0x000000010304781a */ /* 0x000fe20000000000 */
[----:B------:R-:W-:Y:S02]  /*00c0*/  IMAD R2, R2, c[0x0][0x194], RZ ;  /* 0x0000650002027a24 */ /* 0x000fe400078e02ff */
[C---:B------:R-:W-:Y:S02]  /*00d0*/  IMAD.SHL.U32 R32, R0.reuse, 0x2, RZ ;  /* 0x0000000200207824 */ /* 0x040fe400078e00ff */
[----:B------:R-:W-:Y:S01]  /*00e0*/  IMAD.HI R33, R0, 0x2, RZ ;  /* 0x0000000200217827 */ /* 0x000fe200078e02ff */
[----:B------:R-:W-:-:S03]  /*00f0*/  SHF.L.U32 R3, R2, 0x1, RZ ;  /* 0x0000000102037819 */ /* 0x000fc600000006ff */
[----:B------:R-:W-:Y:S01]  /*0100*/  IMAD R0, R4, c[0x0][0x198], RZ ;  /* 0x0000660004007a24 */ /* 0x000fe200078e02ff */
[----:B------:R-:W-:Y:S01]  /*0110*/  IADD3 R32, P0, P1, R3, c[0x0][0x160], R32 ;  /* 0x0000580003207a10 */ /* 0x000fe2000791e020 */
[----:B------:R-:W-:-:S04]  /*0120*/  IMAD.HI R2, R2, 0x2, RZ ;  /* 0x0000000202027827 */ /* 0x000fc800078e02ff */
[C---:B------:R-:W-:Y:S01]  /*0130*/  IMAD R8, R39.reuse, 0x2, R0 ;  /* 0x0000000227087824 */ /* 0x040fe200078e0200 */
[----:B------:R-:W-:Y:S02]  /*0140*/  IADD3.X R33, R2, c[0x0][0x164], R33, P0, P1 ;  /* 0x0000590002217a10 */ /* 0x000fe400007e2421 */
[-C--:B------:R-:W-:Y:S01]  /*0150*/  LEA R2, P0, R0, R32.reuse, 0x1 ;  /* 0x0000002000027211 */ /* 0x080fe200078008ff */
[C---:B------:R-:W-:Y:S01]  /*0160*/  IMAD R10, R39.reuse, 0x2, R8 ;  /* 0x00000002270a7824 */ /* 0x040fe200078e0208 */
[-C--:B------:R-:W-:Y:S02]  /*0170*/  LEA R4, P1, R8, R32.reuse, 0x1 ;  /* 0x0000002008047211 */ /* 0x080fe400078208ff */
[-C--:B------:R-:W-:Y:S01]  /*0180*/  LEA.HI.X.SX32 R3, R0, R33.reuse, 0x1, P0 ;  /* 0x0000002100037211 */ /* 0x080fe200000f0eff */
[C---:B------:R-:W-:Y:S01]  /*0190*/  IMAD R0, R39.reuse, 0x2, R10 ;  /* 0x0000000227007824 */ /* 0x040fe200078e020a */
[----:B------:R-:W-:Y:S02]  /*01a0*/  LEA R6, P0, R10, R32, 0x1 ;  /* 0x000000200a067211 */ /* 0x000fe400078008ff */
[-C--:B------:R-:W-:Y:S01]  /*01b0*/  LEA.HI.X.SX32 R5, R8, R33.reuse, 0x1, P1 ;  /* 0x0000002108057211 */ /* 0x080fe200008f0eff */
[----:B------:R0:W2:Y:S01]  /*01c0*/  LDG.E.U16 R19, [R2.64] ;  /* 0x0000000402137981 */ /* 0x0000a2000c1e1500 */
[----:B------:R-:W-:Y:S01]  /*01d0*/  LEA.HI.X.SX32 R7, R10, R33, 0x1, P0 ;  /* 0x000000210a077211 */ /* 0x000fe200000f0eff */
[----:B------:R-:W-:-:S02]  /*01e0*/  IMAD R12, R39, 0x2, R0 ;  /* 0x00000002270c7824 */ /* 0x000fc400078e0200 */
[----:B------:R1:W3:Y:S01]  /*01f0*/  LDG.E.U16 R17, [R4.64] ;  /* 0x0000000404117981 */ /* 0x0002e2000c1e1500 */
[-C--:B------:R-:W-:Y:S02]  /*0200*/  LEA R8, P0, R0, R32.reuse, 0x1 ;  /* 0x0000002000087211 */ /* 0x080fe400078008ff */
[----:B------:R-:W-:Y:S01]  /*0210*/  LEA R10, P1, R12, R32, 0x1 ;  /* 0x000000200c0a7211 */ /* 0x000fe200078208ff */
[----:B------:R4:W5:Y:S01]  /*0220*/  LDG.E.U16 R18, [R6.64] ;  /* 0x0000000406127981 */ /* 0x000962000c1e1500 */
[C---:B------:R-:W-:Y:S02]  /*0230*/  LEA R14, R39.reuse, R12, 0x1 ;  /* 0x0000000c270e7211 */ /* 0x040fe400078e08ff */
[-C--:B------:R-:W-:Y:S02]  /*0240*/  LEA.HI.X.SX32 R9, R0, R33.reuse, 0x1, P0 ;  /* 0x0000002100097211 */ /* 0x080fe400000f0eff */
[-C--:B------:R-:W-:Y:S01]  /*0250*/  LEA.HI.X.SX32 R11, R12, R33.reuse, 0x1, P1 ;  /* 0x000000210c0b7211 */ /* 0x080fe200008f0eff */
[----:B------:R-:W-:Y:S01]  /*0260*/  IMAD R0, R39, 0x2, R14 ;  /* 0x0000000227007824 */ /* 0x000fe200078e020e */
[CC--:B------:R-:W-:Y:S01]  /*0270*/  LEA R12, P0, R14.reuse, R32.reuse, 0x1 ;  /* 0x000000200e0c7211 */ /* 0x0c0fe200078008ff */
[----:B------:R1:W5:Y:S03]  /*0280*/  LDG.E.U16 R22, [R8.64] ;  /* 0x0000000408167981 */ /* 0x000366000c1e1500 */
[----:B------:R-:W-:Y:S01]  /*0290*/  LEA.HI.X.SX32 R13, R14, R33, 0x1, P0 ;  /* 0x000000210e0d7211 */ /* 0x000fe200000f0eff */
[----:B------:R1:W5:Y:S01]  /*02a0*/  LDG.E.U16 R21, [R10.64] ;  /* 0x000000040a157981 */ /* 0x000362000c1e1500 */
[----:B0-----:R-:W-:-:S03]  /*02b0*/  LEA R2, P0, R0, R32, 0x1 ;  /* 0x0000002000027211 */ /* 0x001fc600078008ff */
[----:B------:R0:W5:Y:S01]  /*02c0*/  LDG.E.U16 R15, [R12.64] ;  /* 0x000000040c0f7981 */ /* 0x000162000c1e1500 */
[----:B------:R-:W-:-:S05]  /*02d0*/  LEA.HI.X.SX32 R3, R0, R33, 0x1, P0 ;  /* 0x0000002100037211 */ /* 0x000fca00000f0eff */
[----:B------:R0:W5:Y:S01]  /*02e0*/  LDG.E.U16 R20, [R2.64] ;  /* 0x0000000402147981 */ /* 0x000162000c1e1500 */
[----:B------:R-:W-:-:S04]  /*02f0*/  IMAD R14, R39, 0x2, R0 ;  /* 0x00000002270e7824 */ /* 0x000fc800078e0200 */
[----:B------:R-:W-:Y:S01]  /*0300*/  IMAD R0, R39, 0x2, R14 ;  /* 0x0000000227007824 */ /* 0x000fe200078e020e */
[----:B-1----:R-:W-:-:S03]  /*0310*/  LEA R4, P0, R14, R32, 0x1 ;  /* 0x000000200e047211 */ /* 0x002fc600078008ff */
[C---:B------:R-:W-:Y:S01]  /*0320*/  IMAD R16, R39.reuse, 0x2, R0 ;  /* 0x0000000227107824 */ /* 0x040fe200078e0200 */
[-C--:B----4-:R-:W-:Y:S02]  /*0330*/  LEA R6, P1, R0, R32.reuse, 0x1 ;  /* 0x0000002000067211 */ /* 0x090fe400078208ff */
[-C--:B------:R-:W-:Y:S02]  /*0340*/  LEA.HI.X.SX32 R5, R14, R33.reuse, 0x1, P0 ;  /* 0x000000210e057211 */ /* 0x080fe400000f0eff */
[-C--:B------:R-:W-:Y:S02]  /*0350*/  LEA.HI.X.SX32 R7, R0, R33.reuse, 0x1, P1 ;  /* 0x0000002100077211 */ /* 0x080fe400008f0eff */
[C---:B------:R-:W-:Y:S01]  /*0360*/  LEA R8, P0, R16.reuse, R32, 0x1 ;  /* 0x0000002010087211 */ /* 0x040fe200078008ff */
[----:B------:R1:W4:Y:S01]  /*0370*/  LDG.E.U16 R26, [R4.64] ;  /* 0x00000004041a7981 */ /* 0x000322000c1e1500 */
[C---:B------:R-:W-:Y:S02]  /*0380*/  LEA R0, R39.reuse, R16, 0x1 ;  /* 0x0000001027007211 */ /* 0x040fe400078e08ff */
[----:B------:R-:W-:Y:S01]  /*0390*/  LEA.HI.X.SX32 R9, R16, R33, 0x1, P0 ;  /* 0x0000002110097211 */ /* 0x000fe200000f0eff */
[----:B------:R1:W4:Y:S01]  /*03a0*/  LDG.E.U16 R25, [R6.64] ;  /* 0x0000000406197981 */ /* 0x000322000c1e1500 */
[----:B------:R-:W-:Y:S01]  /*03b0*/  LEA R10, P0, R0, R32, 0x1 ;  /* 0x00000020000a7211 */ /* 0x000fe200078008ff */
[----:B------:R-:W-:-:S03]  /*03c0*/  IMAD R14, R39, 0x2, R0 ;  /* 0x00000002270e7824 */ /* 0x000fc600078e0200 */
[----:B------:R-:W-:Y:S01]  /*03d0*/  LEA.HI.X.SX32 R11, R0, R33, 0x1, P0 ;  /* 0x00000021000b7211 */ /* 0x000fe200000f0eff */
[----:B------:R-:W-:Y:S01]  /*03e0*/  IMAD R0, R39, 0x2, R14 ;  /* 0x0000000227007824 */ /* 0x000fe200078e020e */
[----:B0-----:R-:W-:-:S03]  /*03f0*/  LEA R12, P0, R14, R32, 0x1 ;  /* 0x000000200e0c7211 */ /* 0x001fc600078008ff */
[----:B------:R-:W-:Y:S01]  /*0400*/  IMAD R2, R39, 0x2, R0 ;  /* 0x0000000227027824 */ /* 0x000fe200078e0200 */
[----:B------:R-:W-:Y:S01]  /*0410*/  LEA R16, P1, R0, R32, 0x1 ;  /* 0x0000002000107211 */ /* 0x000fe200078208ff */
[----:B-1----:R0:W4:Y:S01]  /*0420*/  LDG.E.U16 R7, [R8.64] ;  /* 0x0000000408077981 */ /* 0x002122000c1e1500 */
[----:B------:R-:W-:-:S03]  /*0430*/  LEA.HI.X.SX32 R13, R14, R33, 0x1, P0 ;  /* 0x000000210e0d7211 */ /* 0x000fc600000f0eff */
[----:B------:R1:W4:Y:S04]  /*0440*/  LDG.E.U16 R24, [R10.64] ;  /* 0x000000040a187981 */ /* 0x000328000c1e1500 */
[----:B------:R0:W4:Y:S04]  /*0450*/  LDG.E.U16 R23, [R12.64] ;  /* 0x000000040c177981 */ /* 0x000128000c1e1500 */
[----:B--2---:R-:W-:Y:S04]  /*0460*/  STL [R1+0xc4], R19 ;  /* 0x0000c41301007387 */ /* 0x004fe80000100800 */
[----:B---3--:R2:W-:Y:S04]  /*0470*/  STL [R1+0xc0], R17 ;  /* 0x0000c01101007387 */ /* 0x0085e80000100800 */
[----:B-----5:R3:W-:Y:S01]  /*0480*/  STL [R1+0x104], R18 ;  /* 0x0001041201007387 */ /* 0x0207e20000100800 */
[----:B--2---:R-:W-:Y:S01]  /*0490*/  LEA.HI.X.SX32 R17, R0, R33, 0x1, P1 ;  /* 0x0000002100117211 */ /* 0x004fe200008f0eff */
[----:B------:R-:W-:Y:S01]  /*04a0*/  IMAD R0, R39, 0x2, R2 ;  /* 0x0000000227007824 */ /* 0x000fe200078e0202 */
[----:B---3--:R-:W-:-:S04]  /*04b0*/  LEA R18, P0, R2, R32, 0x1 ;  /* 0x0000002002127211 */ /* 0x008fc800078008ff */
[----:B------:R-:W-:Y:S02]  /*04c0*/  LEA R6, R39, R0, 0x1 ;  /* 0x0000000027067211 */ /* 0x000fe400078e08ff */
[----:B------:R-:W-:Y:S02]  /*04d0*/  LEA.HI.X.SX32 R19, R2, R33, 0x1, P0 ;  /* 0x0000002102137211 */ /* 0x000fe400000f0eff */
[----:B------:R-:W-:-:S04]  /*04e0*/  LEA R2, P0, R0, R32, 0x1 ;  /* 0x0000002000027211 */ /* 0x000fc800078008ff */
[-C--:B------:R-:W-:Y:S01]  /*04f0*/  LEA.HI.X.SX32 R3, R0, R33.reuse, 0x1, P0 ;  /* 0x0000002100037211 */ /* 0x080fe200000f0eff */
[C---:B------:R-:W-:Y:S01]  /*0500*/  IMAD R0, R39.reuse, 0x2, R6 ;  /* 0x0000000227007824 */ /* 0x040fe200078e0206 */
[-C--:B------:R-:W-:Y:S01]  /*0510*/  LEA R14, P0, R6, R32.reuse, 0x1 ;  /* 0x00000020060e7211 */ /* 0x080fe200078008ff */
[----:B------:R2:W-:Y:S02]  /*0520*/  STL [R1+0x124], R22 ;  /* 0x0001241601007387 */ /* 0x0005e40000100800 */
[C---:B0-----:R-:W-:Y:S01]  /*0530*/  IMAD R8, R39.reuse, 0x2, R0 ;  /* 0x0000000227087824 */ /* 0x041fe200078e0200 */
[C---:B------:R-:W-:Y:S01]  /*0540*/  LEA R4, P1, R0.reuse, R32, 0x1 ;  /* 0x0000002000047211 */ /* 0x040fe200078208ff */
[----:B------:R0:W-:Y:S04]  /*0550*/  STL [R1+0xb4], R21 ;  /* 0x0000b41501007387 */ /* 0x0001e80000100800 */
[----:B------:R3:W-:Y:S01]  /*0560*/  STL [R1+0xb0], R15 ;  /* 0x0000b00f01007387 */ /* 0x0007e20000100800 */
[----:B------:R-:W-:Y:S01]  /*0570*/  LEA.HI.X.SX32 R5, R0, R33, 0x1, P1 ;  /* 0x0000002100057211 */ /* 0x000fe200008f0eff */
[----:B------:R-:W-:-:S02]  /*0580*/  IMAD R0, R39, 0x2, R8 ;  /* 0x0000000227007824 */ /* 0x000fc400078e0208 */
[----:B--2---:R2:W5:Y:S04]  /*0590*/  LDG.E.U16 R22, [R16.64] ;  /* 0x0000000410167981 */ /* 0x004568000c1e1500 */
[----:B0-----:R0:W5:Y:S01]  /*05a0*/  LDG.E.U16 R21, [R18.64] ;  /* 0x0000000412157981 */ /* 0x001162000c1e1500 */
[-C--:B---3--:R-:W-:Y:S02]  /*05b0*/  LEA.HI.X.SX32 R15, R6, R33.reuse, 0x1, P0 ;  /* 0x00000021060f7211 */ /* 0x088fe400000f0eff */
[CC--:B------:R-:W-:Y:S01]  /*05c0*/  LEA R12, P0, R8.reuse, R32.reuse, 0x1 ;  /* 0x00000020080c7211 */ /* 0x0c0fe200078008ff */
[----:B------:R3:W-:Y:S03]  /*05d0*/  STL [R1+0x100], R20 ;  /* 0x0001001401007387 */ /* 0x0007e60000100800 */
[----:B------:R-:W-:Y:S01]  /*05e0*/  LEA.HI.X.SX32 R13, R8, R33, 0x1, P0 ;  /* 0x00000021080d7211 */ /* 0x000fe200000f0eff */
[----:B0-----:R0:W5:Y:S01]  /*05f0*/  LDG.E.U16 R19, [R14.64] ;  /* 0x000000040e137981 */ /* 0x001162000c1e1500 */
[----:B-1----:R-:W-:-:S03]  /*0600*/  LEA R10, P0, R0, R32, 0x1 ;  /* 0x00000020000a7211 */ /* 0x002fc600078008ff */
[----:B---3--:R1:W3:Y:S04]  /*0610*/  LDG.E.U16 R20, [R2.64] ;  /* 0x0000000402147981 */ /* 0x0082e8000c1e1500 */
[----:B0-----:R0:W3:Y:S01]  /*0620*/  LDG.E.U16 R15, [R4.64] ;  /* 0x00000004040f7981 */ /* 0x0010e2000c1e1500 */
[----:B------:R-:W-:-:S03]  /*0630*/  LEA.HI.X.SX32 R11, R0, R33, 0x1, P0 ;  /* 0x00000021000b7211 */ /* 0x000fc600000f0eff */
[----:B------:R0:W3:Y:S04]  /*0640*/  LDG.E.U16 R14, [R12.64] ;  /* 0x000000040c0e7981 */ /* 0x0000e8000c1e1500 */
[----:B0-----:R0:W3:Y:S01]  /*0650*/  LDG.E.U16 R13, [R10.64] ;  /* 0x000000040a0d7981 */ /* 0x0010e2000c1e1500 */
[----:B--2---:R-:W-:-:S05]  /*0660*/  IMAD R16, R39, 0x2, R0 ;  /* 0x0000000227107824 */ /* 0x004fca00078e0200 */
[C---:B------:R-:W-:Y:S01]  /*0670*/  LEA R0, R39.reuse, R16, 0x1 ;  /* 0x0000001027007211 */ /* 0x040fe200078e08ff */
[----:B----4-:R-:W-:Y:S01]  /*0680*/  STL [R1+0x120], R26 ;  /* 0x0001201a01007387 */ /* 0x010fe20000100800 */
[-C--:B------:R-:W-:Y:S02]  /*0690*/  LEA R8, P0, R16, R32.reuse, 0x1 ;  /* 0x0000002010087211 */ /* 0x080fe400078008ff */
[----:B------:R-:W-:Y:S01]  /*06a0*/  LEA R6, P1, R0, R32, 0x1 ;  /* 0x0000002000067211 */ /* 0x000fe200078208ff */
[----:B------:R-:W-:Y:S01]  /*06b0*/  IMAD R18, R39, 0x2, R0 ;  /* 0x0000000227127824 */ /* 0x000fe200078e0200 */
[----:B------:R-:W-:Y:S01]  /*06c0*/  STL [R1+0xa4], R25 ;  /* 0x0000a41901007387 */ /* 0x000fe20000100800 */
[----:B------:R-:W-:-:S03]  /*06d0*/  LEA.HI.X.SX32 R9, R16, R33, 0x1, P0 ;  /* 0x0000002110097211 */ /* 0x000fc600000f0eff */
[----:B------:R2:W-:Y:S01]  /*06e0*/  STL [R1+0xa0], R7 ;  /* 0x0000a00701007387 */ /* 0x0005e20000100800 */
[----:B-1----:R-:W-:-:S03]  /*06f0*/  LEA R2, P0, R18, R32, 0x1 ;  /* 0x0000002012027211 */ /* 0x002fc600078008ff */
[----:B------:R1:W4:Y:S01]  /*0700*/  LDG.E.U16 R17, [R8.64] ;  /* 0x0000000408117981 */ /* 0x000322000c1e1500 */
[-C--:B------:R-:W-:Y:S02]  /*0710*/  LEA.HI.X.SX32 R3, R18, R33.reuse, 0x1, P0 ;  /* 0x0000002112037211 */ /* 0x080fe400000f0eff */
[-C--:B--2---:R-:W-:Y:S01]  /*0720*/  LEA.HI.X.SX32 R7, R0, R33.reuse, 0x1, P1 ;  /* 0x0000002100077211 */ /* 0x084fe200008f0eff */
[C---:B------:R-:W-:Y:S02]  /*0730*/  IMAD R0, R39.reuse, 0x2, R18 ;  /* 0x0000000227007824 */ /* 0x040fe400078e0212 */
[----:B------:R2:W4:Y:S02]  /*0740*/  LDG.E.U16 R16, [R2.64] ;  /* 0x0000000402107981 */ /* 0x000524000c1e1500 */
[C---:B------:R-:W-:Y:S01]  /*0750*/  IMAD R12, R39.reuse, 0x2, R0 ;  /* 0x00000002270c7824 */ /* 0x040fe200078e0200 */
[CC--:B------:R-:W-:Y:S01]  /*0760*/  LEA R4, P0, R0.reuse, R32.reuse, 0x1 ;  /* 0x0000002000047211 */ /* 0x0c0fe200078008ff */
[----:B-1----:R1:W4:Y:S03]  /*0770*/  LDG.E.U16 R9, [R6.64] ;  /* 0x0000000406097981 */ /* 0x002326000c1e1500 */
[----:B------:R-:W-:Y:S01]  /*0780*/  LEA.HI.X.SX32 R5, R0, R33, 0x1, P0 ;  /* 0x0000002100057211 */ /* 0x000fe200000f0eff */
[----:B------:R-:W-:Y:S01]  /*0790*/  IMAD R0, R39, 0x2, R12 ;  /* 0x0000000227007824 */ /* 0x000fe200078e020c */
[----:B--2---:R-:W-:-:S04]  /*07a0*/  LEA R2, P0, R12, R32, 0x1 ;  /* 0x000000200c027211 */ /* 0x004fc800078008ff */
[-C--:B------:R-:W-:Y:S02]  /*07b0*/  LEA.HI.X.SX32 R3, R12, R33.reuse, 0x1, P0 ;  /* 0x000000210c037211 */ /* 0x080fe400000f0eff */
[----:B------:R2:W4:Y:S01]  /*07c0*/  LDG.E.U16 R12, [R4.64] ;  /* 0x00000004040c7981 */ /* 0x000522000c1e1500 */
[C---:B-1----:R-:W-:Y:S02]  /*07d0*/  LEA R6, P1, R0.reuse, R32, 0x1 ;  /* 0x0000002000067211 */ /* 0x042fe400078208ff */
[----:B0-----:R-:W-:Y:S01]  /*07e0*/  LEA R10, R39, R0, 0x1 ;  /* 0x00000000270a7211 */ /* 0x001fe200078e08ff */
[----:B------:R-:W-:Y:S01]  /*07f0*/  STL [R1+0xfc], R24 ;  /* 0x0000fc1801007387 */ /* 0x000fe20000100800 */
[----:B------:R-:W-:-:S03]  /*0800*/  LEA.HI.X.SX32 R7, R0, R33, 0x1, P1 ;  /* 0x0000002100077211 */ /* 0x000fc600008f0eff */
[----:B------:R-:W-:Y:S01]  /*0810*/  STL [R1+0x11c], R23 ;  /* 0x00011c1701007387 */ /* 0x000fe20000100800 */
[----:B------:R-:W-:Y:S01]  /*0820*/  IMAD R0, R39, 0x2, R10 ;  /* 0x0000000227007824 */ /* 0x000fe200078e020a */
[CC--:B--2---:R-:W-:Y:S02]  /*0830*/  LEA R4, P0, R10.reuse, R32.reuse, 0x1 ;  /* 0x000000200a047211 */ /* 0x0c4fe400078008ff */
[----:B------:R0:W2:Y:S02]  /*0840*/  LDG.E.U16 R11, [R2.64] ;  /* 0x00000004020b7981 */ /* 0x0000a4000c1e1500 */
[----:B------:R-:W-:Y:S02]  /*0850*/  LEA.HI.X.SX32 R5, R10, R33, 0x1, P0 ;  /* 0x000000210a057211 */ /* 0x000fe400000f0eff */
[----:B0-----:R-:W-:-:S04]  /*0860*/  LEA R2, P0, R0, R32, 0x1 ;  /* 0x0000002000027211 */ /* 0x001fc800078008ff */
[----:B------:R-:W-:Y:S01]  /*0870*/  LEA.HI.X.SX32 R3, R0, R33, 0x1, P0 ;  /* 0x0000002100037211 */ /* 0x000fe200000f0eff */
[----:B-----5:R-:W-:Y:S04]  /*0880*/  STL [R1+0x94], R22 ;  /* 0x0000941601007387 */ /* 0x020fe80000100800 */
[----:B------:R-:W-:Y:S04]  /*0890*/  STL [R1+0x90], R21 ;  /* 0x0000901501007387 */ /* 0x000fe80000100800 */
[----:B---3--:R-:W-:Y:S04]  /*08a0*/  STL [R1+0xf4], R20 ;  /* 0x0000f41401007387 */ /* 0x008fe80000100800 */
[----:B------:R-:W-:Y:S04]  /*08b0*/  STL [R1+0x118], R19 ;  /* 0x0001181301007387 */ /* 0x000fe80000100800 */
[----:B------:R0:W-:Y:S04]  /*08c0*/  STL [R1+0x84], R15 ;  /* 0x0000840f01007387 */ /* 0x0001e80000100800 */
[----:B------:R1:W-:Y:S04]  /*08d0*/  STL [R1+0x80], R14 ;  /* 0x0000800e01007387 */ /* 0x0003e80000100800 */
[----:B0-----:R0:W3:Y:S04]  /*08e0*/  LDG.E.U16 R15, [R6.64] ;  /* 0x00000004060f7981 */ /* 0x0010e8000c1e1500 */
[----:B-1----:R1:W5:Y:S04]  /*08f0*/  LDG.E.U16 R14, [R4.64] ;  /* 0x00000004040e7981 */ /* 0x002368000c1e1500 */
[----:B------:R0:W-:Y:S04]  /*0900*/  STL [R1+0xf0], R13 ;  /* 0x0000f00d01007387 */ /* 0x0001e80000100800 */
[----:B0-----:R0:W5:Y:S01]  /*0910*/  LDG.E.U16 R13, [R2.64] ;  /* 0x00000004020d7981 */ /* 0x001162000c1e1500 */
[----:B------:R-:W-:-:S04]  /*0920*/  IMAD R8, R39, 0x2, R0 ;  /* 0x0000000227087824 */ /* 0x000fc800078e0200 */
[----:B------:R-:W-:Y:S01]  /*0930*/  IMAD R0, R39, 0x2, R8 ;  /* 0x0000000227007824 */ /* 0x000fe200078e0208 */
[----:B-1----:R-:W-:-:S03]  /*0940*/  LEA R4, P0, R8, R32, 0x1 ;  /* 0x0000002008047211 */ /* 0x002fc600078008ff */
[C---:B------:R-:W-:Y:S01]  /*0950*/  IMAD R10, R39.reuse, 0x2, R0 ;  /* 0x00000002270a7824 */ /* 0x040fe200078e0200 */
[-C--:B------:R-:W-:Y:S02]  /*0960*/  LEA R6, P1, R0, R32.reuse, 0x1 ;  /* 0x0000002000067211 */ /* 0x080fe400078208ff */
[-C--:B------:R-:W-:Y:S02]  /*0970*/  LEA.HI.X.SX32 R5, R8, R33.reuse, 0x1, P0 ;  /* 0x0000002108057211 */ /* 0x080fe400000f0eff */
[-C--:B------:R-:W-:Y:S02]  /*0980*/  LEA.HI.X.SX32 R7, R0, R33.reuse, 0x1, P1 ;  /* 0x0000002100077211 */ /* 0x080fe400008f0eff */
[C---:B0-----:R-:W-:Y:S02]  /*0990*/  LEA R2, P0, R10.reuse, R32, 0x1 ;  /* 0x000000200a027211 */ /* 0x041fe400078008ff */
[----:B------:R-:W-:Y:S01]  /*09a0*/  LEA R0, R39, R10, 0x1 ;  /* 0x0000000a27007211 */ /* 0x000fe200078e08ff */
[----:B----4-:R0:W-:Y:S01]  /*09b0*/  STL [R1+0x114], R17 ;  /* 0x0001141101007387 */ /* 0x0101e20000100800 */
[----:B------:R-:W-:-:S03]  /*09c0*/  LEA.HI.X.SX32 R3, R10, R33, 0x1, P0 ;  /* 0x000000210a037211 */ /* 0x000fc600000f0eff */
[----:B------:R1:W-:Y:S01]  /*09d0*/  STL [R1+0x74], R9 ;  /* 0x0000740901007387 */ /* 0x0003e20000100800 */
[----:B------:R-:W-:-:S03]  /*09e0*/  IMAD R8, R39, 0x2, R0 ;  /* 0x0000000227087824 */ /* 0x000fc600078e0200 */
[----:B0-----:R0:W4:Y:S04]  /*09f0*/  LDG.E.U16 R17, [R4.64] ;  /* 0x0000000404117981 */ /* 0x001128000c1e1500 */
[----:B-1----:R1:W4:Y:S01]  /*0a00*/  LDG.E.U16 R9, [R6.64] ;  /* 0x0000000406097981 */ /* 0x002322000c1e1500 */
[----:B0-----:R-:W-:-:S03]  /*0a10*/  LEA R4, P0, R0, R32, 0x1 ;  /* 0x0000002000047211 */ /* 0x001fc600078008ff */
[----:B------:R0:W-:Y:S01]  /*0a20*/  STL [R1+0x70], R16 ;  /* 0x0000701001007387 */ /* 0x0001e20000100800 */
[----:B------:R-:W-:Y:S01]  /*0a30*/  LEA.HI.X.SX32 R5, R0, R33, 0x1, P0 ;  /* 0x0000002100057211 */ /* 0x000fe200000f0eff */
[C---:B------:R-:W-:Y:S02]  /*0a40*/  IMAD R0, R39.reuse, 0x2, R8 ;  /* 0x0000000227007824 */ /* 0x040fe400078e0208 */
[----:B------:R2:W-:Y:S04]  /*0a50*/  STL [R1+0xec], R12 ;  /* 0x0000ec0c01007387 */ /* 0x0005e80000100800 */
[----:B0-----:R0:W4:Y:S01]  /*0a60*/  LDG.E.U16 R16, [R2.64] ;  /* 0x0000000402107981 */ /* 0x001122000c1e1500 */
[----:B-1----:R-:W-:Y:S01]  /*0a70*/  LEA R6, P1, R0, R32, 0x1 ;  /* 0x0000002000067211 */ /* 0x002fe200078208ff */
[----:B------:R-:W-:-:S02]  /*0a80*/  IMAD R10, R39, 0x2, R0 ;  /* 0x00000002270a7824 */ /* 0x000fc400078e0200 */
[----:B--2---:R1:W2:Y:S01]  /*0a90*/  LDG.E.U16 R12, [R4.64] ;  /* 0x00000004040c7981 */ /* 0x0042a2000c1e1500 */
[-C--:B0-----:R-:W-:Y:S02]  /*0aa0*/  LEA R2, P0, R8, R32.reuse, 0x1 ;  /* 0x0000002008027211 */ /* 0x081fe400078008ff */
[-C--:B------:R-:W-:Y:S02]  /*0ab0*/  LEA.HI.X.SX32 R7, R0, R33.reuse, 0x1, P1 ;  /* 0x0000002100077211 */ /* 0x080fe400008f0eff */
[-C--:B------:R-:W-:Y:S01]  /*0ac0*/  LEA.HI.X.SX32 R3, R8, R33.reuse, 0x1, P0 ;  /* 0x0000002108037211 */ /* 0x080fe200000f0eff */
[----:B------:R-:W-:Y:S01]  /*0ad0*/  IMAD R0, R39, 0x2, R10 ;  /* 0x0000000227007824 */ /* 0x000fe200078e020a */
[CC--:B-1----:R-:W-:Y:S01]  /*0ae0*/  LEA R4, P0, R10.reuse, R32.reuse, 0x1 ;  /* 0x000000200a047211 */ /* 0x0c2fe200078008ff */
[----:B------:R0:W-:Y:S03]  /*0af0*/  STL [R1+0x110], R11 ;  /* 0x0001100b01007387 */ /* 0x0001e60000100800 */
[----:B------:R-:W-:Y:S01]  /*0b00*/  LEA.HI.X.SX32 R5, R10, R33, 0x1, P0 ;  /* 0x000000210a057211 */ /* 0x000fe200000f0eff */
[----:B0-----:R0:W2:Y:S02]  /*0b10*/  LDG.E.U16 R11, [R2.64] ;  /* 0x00000004020b7981 */ /* 0x0010a4000c1e1500 */
[----:B0-----:R-:W-:-:S04]  /*0b20*/  LEA R2, P0, R0, R32, 0x1 ;  /* 0x0000002000027211 */ /* 0x001fc800078008ff */
[----:B------:R-:W-:Y:S01]  /*0b30*/  LEA.HI.X.SX32 R3, R0, R33, 0x1, P0 ;  /* 0x0000002100037211 */ /* 0x000fe200000f0eff */
[----:B---3--:R0:W-:Y:S04]  /*0b40*/  STL [R1+0x64], R15 ;  /* 0x0000640f01007387 */ /* 0x0081e80000100800 */
[----:B-----5:R1:W-:Y:S04]  /*0b50*/  STL [R1+0x60], R14 ;  /* 0x0000600e01007387 */ /* 0x0203e80000100800 */
[----:B0-----:R0:W3:Y:S04]  /*0b60*/  LDG.E.U16 R15, [R6.64] ;  /* 0x00000004060f7981 */ /* 0x0010e8000c1e1500 */
[----:B-1----:R1:W5:Y:S04]  /*0b70*/  LDG.E.U16 R14, [R4.64] ;  /* 0x00000004040e7981 */ /* 0x002368000c1e1500 */
[----:B------:R0:W-:Y:S04]  /*0b80*/  STL [R1+0xe4], R13 ;  /* 0x0000e40d01007387 */ /* 0x0001e80000100800 */
[----:B0-----:R0:W5:Y:S01]  /*0b90*/  LDG.E.U16 R13, [R2.64] ;  /* 0x00000004020d7981 */ /* 0x001162000c1e1500 */
[----:B------:R-:W-:-:S05]  /*0ba0*/  LEA R8, R39, R0, 0x1 ;  /* 0x0000000027087211 */ /* 0x000fca00078e08ff */
[----:B------:R-:W-:Y:S01]  /*0bb0*/  IMAD R0, R39, 0x2, R8 ;  /* 0x0000000227007824 */ /* 0x000fe200078e0208 */
[----:B-1----:R-:W-:-:S03]  /*0bc0*/  LEA R4, P0, R8, R32, 0x1 ;  /* 0x0000002008047211 */ /* 0x002fc600078008ff */
[C---:B------:R-:W-:Y:S01]  /*0bd0*/  IMAD R10, R39.reuse, 0x2, R0 ;  /* 0x00000002270a7824 */ /* 0x040fe200078e0200 */
[-C--:B------:R-:W-:Y:S02]  /*0be0*/  LEA R6, P1, R0, R32.reuse, 0x1 ;  /* 0x0000002000067211 */ /* 0x080fe400078208ff */
[-C--:B------:R-:W-:Y:S02]  /*0bf0*/  LEA.HI.X.SX32 R5, R8, R33.reuse, 0x1, P0 ;  /* 0x0000002108057211 */ /* 0x080fe400000f0eff */
[-C--:B------:R-:W-:Y:S01]  /*0c00*/  LEA.HI.X.SX32 R7, R0, R33.reuse, 0x1, P1 ;  /* 0x0000002100077211 */ /* 0x080fe200008f0eff */
[C---:B------:R-:W-:Y:S01]  /*0c10*/  IMAD R0, R39.reuse, 0x2, R10 ;  /* 0x0000000227007824 */ /* 0x040fe200078e020a */
[CC--:B0-----:R-:W-:Y:S01]  /*0c20*/  LEA R2, P0, R10.reuse, R32.reuse, 0x1 ;  /* 0x000000200a027211 */ /* 0x0c1fe200078008ff */
[----:B----4-:R0:W-:Y:S02]  /*0c30*/  STL [R1+0x10c], R17 ;  /* 0x00010c1101007387 */ /* 0x0101e40000100800 */
[----:B------:R-:W-:Y:S01]  /*0c40*/  IMAD R8, R39, 0x2, R0 ;  /* 0x0000000227087824 */ /* 0x000fe200078e0200 */
[----:B------:R-:W-:Y:S01]  /*0c50*/  LEA.HI.X.SX32 R3, R10, R33, 0x1, P0 ;  /* 0x000000210a037211 */ /* 0x000fe200000f0eff */
[----:B------:R1:W-:Y:S04]  /*0c60*/  STL [R1+0x54], R9 ;  /* 0x0000540901007387 */ /* 0x0003e80000100800 */
[----:B0-----:R0:W4:Y:S04]  /*0c70*/  LDG.E.U16 R17, [R4.64] ;  /* 0x0000000404117981 */ /* 0x001128000c1e1500 */
[----:B-1----:R1:W4:Y:S01]  /*0c80*/  LDG.E.U16 R9, [R6.64] ;  /* 0x0000000406097981 */ /* 0x002322000c1e1500 */
[----:B0-----:R-:W-:-:S03]  /*0c90*/  LEA R4, P0, R0, R32, 0x1 ;  /* 0x0000002000047211 */ /* 0x001fc600078008ff */
[----:B------:R0:W-:Y:S01]  /*0ca0*/  STL [R1+0x50], R16 ;  /* 0x0000501001007387 */ /* 0x0001e20000100800 */
[----:B------:R-:W-:Y:S02]  /*0cb0*/  LEA.HI.X.SX32 R5, R0, R33, 0x1, P0 ;  /* 0x0000002100057211 */ /* 0x000fe400000f0eff */
[C---:B------:R-:W-:Y:S01]  /*0cc0*/  LEA R0, R39.reuse, R8, 0x1 ;  /* 0x0000000827007211 */ /* 0x040fe200078e08ff */
[----:B--2---:R2:W-:Y:S04]  /*0cd0*/  STL [R1+0xe0], R12 ;  /* 0x0000e00c01007387 */ /* 0x0045e80000100800 */
        /* <DEDUP_REMOVED lines=20> */
[----:B------:R-:W-:-:S04]  /*0e20*/  IMAD R8, R39, 0x2, R0 ;  /* 0x0000000227087824 */ /* 0x000fc800078e0200 */
[----:B------:R-:W-:Y:S01]  /*0e30*/  IMAD R7, R39, 0x2, R8 ;  /* 0x0000000227077824 */ /* 0x000fe200078e0208 */
[----:B-1----:R-:W-:-:S04]  /*0e40*/  LEA R4, P0, R8, R32, 0x1 ;  /* 0x0000002008047211 */ /* 0x002fc800078008ff */
[----:B------:R-:W-:Y:S02]  /*0e50*/  LEA R0, R39, R7, 0x1 ;  /* 0x0000000727007211 */ /* 0x000fe400078e08ff */
[-C--:B------:R-:W-:Y:S02]  /*0e60*/  LEA R6, P1, R7, R32.reuse, 0x1 ;  /* 0x0000002007067211 */ /* 0x080fe400078208ff */
[-C--:B------:R-:W-:Y:S01]  /*0e70*/  LEA.HI.X.SX32 R5, R8, R33.reuse, 0x1, P0 ;  /* 0x0000002108057211 */ /* 0x080fe200000f0eff */
[----:B------:R-:W-:Y:S01]  /*0e80*/  IMAD R8, R39, 0x2, R0 ;  /* 0x0000000227087824 */ /* 0x000fe200078e0200 */
[-C--:B------:R-:W-:Y:S02]  /*0e90*/  LEA.HI.X.SX32 R7, R7, R33.reuse, 0x1, P1 ;  /* 0x0000002107077211 */ /* 0x080fe400008f0eff */
[C---:B0-----:R-:W-:Y:S01]  /*0ea0*/  LEA R2, P0, R0.reuse, R32, 0x1 ;  /* 0x0000002000027211 */ /* 0x041fe200078008ff */
[----:B----4-:R-:W-:Y:S03]  /*0eb0*/  STL [R1+0xf8], R17 ;  /* 0x0000f81101007387 */ /* 0x010fe60000100800 */
[----:B------:R-:W-:Y:S01]  /*0ec0*/  LEA.HI.X.SX32 R3, R0, R33, 0x1, P0 ;  /* 0x0000002100037211 */ /* 0x000fe200000f0eff */
[----:B------:R0:W4:Y:S01]  /*0ed0*/  LDG.E.U16 R10, [R4.64] ;  /* 0x00000004040a7981 */ /* 0x000122000c1e1500 */
[----:B------:R-:W-:-:S03]  /*0ee0*/  IMAD R0, R39, 0x2, R8 ;  /* 0x0000000227007824 */ /* 0x000fc600078e0208 */
[----:B------:R1:W-:Y:S01]  /*0ef0*/  STL [R1+0x40], R9 ;  /* 0x0000400901007387 */ /* 0x0003e20000100800 */
[----:B0-----:R-:W-:-:S03]  /*0f00*/  LEA R4, P0, R8, R32, 0x1 ;  /* 0x0000002008047211 */ /* 0x001fc600078008ff */
[----:B-1----:R0:W4:Y:S01]  /*0f10*/  LDG.E.U16 R9, [R6.64] ;  /* 0x0000000406097981 */ /* 0x002122000c1e1500 */
[----:B------:R-:W-:-:S03]  /*0f20*/  LEA.HI.X.SX32 R5, R8, R33, 0x1, P0 ;  /* 0x0000002108057211 */ /* 0x000fc600000f0eff */
[----:B------:R1:W-:Y:S01]  /*0f30*/  STL [R1+0x3c], R16 ;  /* 0x00003c1001007387 */ /* 0x0003e20000100800 */
[----:B0-----:R-:W-:-:S03]  /*0f40*/  IMAD R7, R39, 0x2, R0 ;  /* 0x0000000227077824 */ /* 0x001fc600078e0200 */
[----:B-1----:R0:W4:Y:S02]  /*0f50*/  LDG.E.U16 R16, [R2.64] ;  /* 0x0000000402107981 */ /* 0x002124000c1e1500 */
[-C--:B------:R-:W-:Y:S01]  /*0f60*/  LEA R6, P1, R7, R32.reuse, 0x1 ;  /* 0x0000002007067211 */ /* 0x080fe200078208ff */
[----:B------:R-:W-:Y:S01]  /*0f70*/  IMAD R8, R39, 0x2, R7 ;  /* 0x0000000227087824 */ /* 0x000fe200078e0207 */
[----:B--2---:R1:W-:Y:S02]  /*0f80*/  STL [R1+0xd4], R12 ;  /* 0x0000d40c01007387 */ /* 0x0043e40000100800 */
[-C--:B------:R-:W-:Y:S02]  /*0f90*/  LEA.HI.X.SX32 R7, R7, R33.reuse, 0x1, P1 ;  /* 0x0000002107077211 */ /* 0x080fe400008f0eff */
[C---:B0-----:R-:W-:Y:S01]  /*0fa0*/  LEA R2, P0, R0.reuse, R32, 0x1 ;  /* 0x0000002000027211 */ /* 0x041fe200078008ff */
[----:B-1----:R0:W2:Y:S03]  /*0fb0*/  LDG.E.U16 R12, [R4.64] ;  /* 0x00000004040c7981 */ /* 0x0020a6000c1e1500 */
[----:B------:R-:W-:-:S02]  /*0fc0*/  LEA.HI.X.SX32 R3, R0, R33, 0x1, P0 ;  /* 0x0000002100037211 */ /* 0x000fc400000f0eff */
[----:B------:R-:W-:Y:S01]  /*0fd0*/  LEA R0, R39, R8, 0x1 ;  /* 0x0000000827007211 */ /* 0x000fe200078e08ff */
[----:B------:R1:W-:Y:S01]  /*0fe0*/  STL [R1+0xe8], R11 ;  /* 0x0000e80b01007387 */ /* 0x0003e20000100800 */
[----:B0-----:R-:W-:-:S03]  /*0ff0*/  LEA R4, P0, R8, R32, 0x1 ;  /* 0x0000002008047211 */ /* 0x001fc600078008ff */
[----:B-1----:R0:W2:Y:S01]  /*1000*/  LDG.E.U16 R11, [R2.64] ;  /* 0x00000004020b7981 */ /* 0x0020a2000c1e1500 */
[----:B------:R-:W-:Y:S02]  /*1010*/  LEA.HI.X.SX32 R5, R8, R33, 0x1, P0 ;  /* 0x0000002108057211 */ /* 0x000fe400000f0eff */
        /* <DEDUP_REMOVED lines=10> */
[----:B-1----:R-:W-:-:S03]  /*10c0*/  LEA R4, P0, R8, R32, 0x1 ;  /* 0x0000002008047211 */ /* 0x002fc600078008ff */
[----:B------:R-:W-:Y:S01]  /*10d0*/  IMAD R0, R39, 0x2, R7 ;  /* 0x0000000227007824 */ /* 0x000fe200078e0207 */
[-C--:B------:R-:W-:Y:S02]  /*10e0*/  LEA.HI.X.SX32 R5, R8, R33.reuse, 0x1, P0 ;  /* 0x0000002108057211 */ /* 0x080fe400000f0eff */
[-C--:B------:R-:W-:Y:S01]  /*10f0*/  LEA R6, P1, R7, R32.reuse, 0x1 ;  /* 0x0000002007067211 */ /* 0x080fe200078208ff */
[----:B------:R-:W-:Y:S01]  /*1100*/  IMAD R8, R39, 0x2, R0 ;  /* 0x0000000227087824 */ /* 0x000fe200078e0200 */
[C---:B0-----:R-:W-:Y:S02]  /*1110*/  LEA R2, P0, R0.reuse, R32, 0x1 ;  /* 0x0000002000027211 */ /* 0x041fe400078008ff */
[-C--:B------:R-:W-:Y:S02]  /*1120*/  LEA.HI.X.SX32 R7, R7, R33.reuse, 0x1, P1 ;  /* 0x0000002107077211 */ /* 0x080fe400008f0eff */
[----:B------:R-:W-:Y:S02]  /*1130*/  LEA.HI.X.SX32 R3, R0, R33, 0x1, P0 ;  /* 0x0000002100037211 */ /* 0x000fe400000f0eff */
[----:B------:R-:W-:Y:S01]  /*1140*/  LEA R0, R39, R8, 0x1 ;  /* 0x0000000827007211 */ /* 0x000fe200078e08ff */
[----:B----4-:R0:W-:Y:S04]  /*1150*/  STL [R1+0xd8], R10 ;  /* 0x0000d80a01007387 */ /* 0x0101e80000100800 */
[----:B------:R1:W-:Y:S04]  /*1160*/  STL [R1+0x2c], R9 ;  /* 0x00002c0901007387 */ /* 0x0003e80000100800 */
[----:B0-----:R0:W4:Y:S04]  /*1170*/  LDG.E.U16 R10, [R4.64] ;  /* 0x00000004040a7981 */ /* 0x001128000c1e1500 */
[----:B-1----:R1:W4:Y:S01]  /*1180*/  LDG.E.U16 R9, [R6.64] ;  /* 0x0000000406097981 */ /* 0x002322000c1e1500 */
[----:B0-----:R-:W-:-:S03]  /*1190*/  LEA R4, P0, R8, R32, 0x1 ;  /* 0x0000002008047211 */ /* 0x001fc600078008ff */
[----:B------:R0:W-:Y:S01]  /*11a0*/  STL [R1+0x24], R16 ;  /* 0x0000241001007387 */ /* 0x0001e20000100800 */
[----:B-1----:R-:W-:Y:S01]  /*11b0*/  IMAD R7, R39, 0x2, R0 ;  /* 0x0000000227077824 */ /* 0x002fe200078e0200 */
[----:B------:R-:W-:-:S03]  /*11c0*/  LEA.HI.X.SX32 R5, R8, R33, 0x1, P0 ;  /* 0x0000002108057211 */ /* 0x000fc600000f0eff */
[----:B------:R-:W-:Y:S01]  /*11d0*/  IMAD R8, R39, 0x2, R7 ;  /* 0x0000000227087824 */ /* 0x000fe200078e0207 */
[----:B0-----:R0:W4:Y:S01]  /*11e0*/  LDG.E.U16 R16, [R2.64] ;  /* 0x0000000402107981 */ /* 0x001122000c1e1500 */
[----:B------:R-:W-:-:S03]  /*11f0*/  LEA R6, P1, R7, R32, 0x1 ;  /* 0x0000002007067211 */ /* 0x000fc600078208ff */
[----:B--2---:R1:W-:Y:S01]  /*1200*/  STL [R1+0xcc], R12 ;  /* 0x0000cc0c01007387 */ /* 0x0043e20000100800 */
[----:B0-----:R-:W-:-:S04]  /*1210*/  LEA R2, P0, R0, R32, 0x1 ;  /* 0x0000002000027211 */ /* 0x001fc800078008ff */
[-C--:B------:R-:W-:Y:S01]  /*1220*/  LEA.HI.X.SX32 R3, R0, R33.reuse, 0x1, P0 ;  /* 0x0000002100037211 */ /* 0x080fe200000f0eff */
[----:B-1----:R0:W2:Y:S01]  /*1230*/  LDG.E.U16 R12, [R4.64] ;  /* 0x00000004040c7981 */ /* 0x0020a2000c1e1500 */
[----:B------:R-:W-:Y:S01]  /*1240*/  IMAD R0, R39, 0x2, R8 ;  /* 0x0000000227007824 */ /* 0x000fe200078e0208 */
[-C--:B------:R-:W-:Y:S02]  /*1250*/  LEA.HI.X.SX32 R7, R7, R33.reuse, 0x1, P1 ;  /* 0x0000002107077211 */ /* 0x080fe400008f0eff */
[CC--:B0-----:R-:W-:Y:S01]  /*1260*/  LEA R4, P0, R8.reuse, R32.reuse, 0x1 ;  /* 0x0000002008047211 */ /* 0x0c1fe200078008ff */
[----:B------:R0:W-:Y:S03]  /*1270*/  STL [R1+0xc8], R11 ;  /* 0x0000c80b01007387 */ /* 0x0001e60000100800 */
[----:B------:R-:W-:Y:S01]  /*1280*/  LEA.HI.X.SX32 R5, R8, R33, 0x1, P0 ;  /* 0x0000002108057211 */ /* 0x000fe200000f0eff */
[----:B------:R-:W-:Y:S01]  /*1290*/  IMAD R8, R39, 0x2, R0 ;  /* 0x0000000227087824 */ /* 0x000fe200078e0200 */
[----:B0-----:R0:W2:Y:S02]  /*12a0*/  LDG.E.U16 R11, [R2.64] ;  /* 0x00000004020b7981 */ /* 0x0010a4000c1e1500 */
[----:B0-----:R-:W-:-:S04]  /*12b0*/  LEA R2, P0, R0, R32, 0x1 ;  /* 0x0000002000027211 */ /* 0x001fc800078008ff */
[----:B------:R-:W-:Y:S01]  /*12c0*/  LEA.HI.X.SX32 R3, R0, R33, 0x1, P0 ;  /* 0x0000002100037211 */ /* 0x000fe200000f0eff */
[----:B---3--:R0:W-:Y:S04]  /*12d0*/  STL [R1+0x20], R15 ;  /* 0x0000200f01007387 */ /* 0x0081e80000100800 */
[----:B-----5:R1:W-:Y:S04]  /*12e0*/  STL [R1+0x1c], R14 ;  /* 0x00001c0e01007387 */ /* 0x0203e80000100800 */
[----:B0-----:R0:W3:Y:S04]  /*12f0*/  LDG.E.U16 R15, [R6.64] ;  /* 0x00000004060f7981 */ /* 0x0010e8000c1e1500 */
[----:B-1----:R1:W5:Y:S01]  /*1300*/  LDG.E.U16 R14, [R4.64] ;  /* 0x00000004040e7981 */ /* 0x002362000c1e1500 */
[----:B0-----:R-:W-:-:S03]  /*1310*/  LEA R7, R39, R8, 0x1 ;  /* 0x0000000827077211 */ /* 0x001fc600078e08ff */
[----:B------:R0:W-:Y:S01]  /*1320*/  STL [R1+0xbc], R13 ;  /* 0x0000bc0d01007387 */ /* 0x0001e20000100800 */
[----:B-1----:R-:W-:Y:S01]  /*1330*/  LEA R4, P0, R8, R32, 0x1 ;  /* 0x0000002008047211 */ /* 0x002fe200078008ff */
[----:B------:R-:W-:-:S03]  /*1340*/  IMAD R0, R39, 0x2, R7 ;  /* 0x0000000227007824 */ /* 0x000fc600078e0207 */
[----:B------:R-:W-:Y:S01]  /*1350*/  LEA.HI.X.SX32 R5, R8, R33, 0x1, P0 ;  /* 0x0000002108057211 */ /* 0x000fe200000f0eff */
[----:B0-----:R0:W2:Y:S02]  /*1360*/  LDG.E.U16 R13, [R2.64] ;  /* 0x00000004020d7981 */ /* 0x0010a4000c1e1500 */
[----:B0-----:R-:W-:-:S04]  /*1370*/  LEA R2, P0, R0, R32, 0x1 ;  /* 0x0000002000027211 */ /* 0x001fc800078008ff */
[----:B------:R-:W-:-:S05]  /*1380*/  LEA.HI.X.SX32 R3, R0, R33, 0x1, P0 ;  /* 0x0000002100037211 */ /* 0x000fca00000f0eff */
[----:B------:R0:W2:Y:S01]  /*1390*/  LDG.E.U16 R61, [R2.64] ;  /* 0x00000004023d7981 */ /* 0x0000a2000c1e1500 */
[----:B------:R-:W-:Y:S01]  /*13a0*/  LEA R6, P1, R7, R32, 0x1 ;  /* 0x0000002007067211 */ /* 0x000fe200078208ff */
[----:B------:R-:W-:-:S03]  /*13b0*/  IMAD R8, R39, 0x2, R0 ;  /* 0x0000000227087824 */ /* 0x000fc600078e0200 */
[----:B------:R-:W-:Y:S01]  /*13c0*/  LEA.HI.X.SX32 R7, R7, R33, 0x1, P1 ;  /* 0x0000002107077211 */ /* 0x000fe200008f0eff */
[C---:B------:R-:W-:Y:S01]  /*13d0*/  IMAD R0, R39.reuse, 0x2, R8 ;  /* 0x0000000227007824 */ /* 0x040fe200078e0208 */
[----:B----4-:R1:W-:Y:S04]  /*13e0*/  STL [R1+0xb8], R10 ;  /* 0x0000b80a01007387 */ /* 0x0103e80000100800 */
[----:B------:R4:W-:Y:S04]  /*13f0*/  STL [R1+0x14], R9 ;  /* 0x0000140901007387 */ /* 0x0009e80000100800 */
[----:B-1----:R1:W3:Y:S04]  /*1400*/  LDG.E.U16 R10, [R4.64] ;  /* 0x00000004040a7981 */ /* 0x0022e8000c1e1500 */
[----:B----4-:R4:W3:Y:S01]  /*1410*/  LDG.E.U16 R9, [R6.64] ;  /* 0x0000000406097981 */ /* 0x0108e2000c1e1500 */
[----:B-1----:R-:W-:Y:S01]  /*1420*/  LEA R4, P0, R8, R32, 0x1 ;  /* 0x0000002008047211 */ /* 0x002fe200078008ff */
[----:B----4-:R-:W-:-:S03]  /*1430*/  IMAD R7, R39, 0x2, R0 ;  /* 0x0000000227077824 */ /* 0x010fc600078e0200 */
[----:B------:R-:W-:Y:S01]  /*1440*/  LEA.HI.X.SX32 R5, R8, R33, 0x1, P0 ;  /* 0x0000002108057211 */ /* 0x000fe200000f0eff */
[----:B------:R-:W-:Y:S01]  /*1450*/  STL [R1+0x10], R16 ;  /* 0x0000101001007387 */ /* 0x000fe20000100800 */
[CC--:B0-----:R-:W-:Y:S02]  /*1460*/  LEA R2, P0, R0.reuse, R32.reuse, 0x1 ;  /* 0x0000002000027211 */ /* 0x0c1fe400078008ff */
[----:B------:R-:W-:Y:S02]  /*1470*/  LEA R8, R39, R7, 0x1 ;  /* 0x0000000727087211 */ /* 0x000fe400078e08ff */
[C---:B------:R-:W-:Y:S02]  /*1480*/  LEA R6, P1, R7.reuse, R32, 0x1 ;  /* 0x0000002007067211 */ /* 0x040fe400078208ff */
[-C--:B------:R-:W-:Y:S02]  /*1490*/  LEA.HI.X.SX32 R3, R0, R33.reuse, 0x1, P0 ;  /* 0x0000002100037211 */ /* 0x080fe400000f0eff */
[----:B------:R-:W-:Y:S01]  /*14a0*/  LEA.HI.X.SX32 R7, R7, R33, 0x1, P1 ;  /* 0x0000002107077211 */ /* 0x000fe200008f0eff */
[----:B------:R-:W-:-:S04]  /*14b0*/  IMAD R0, R39, 0x2, R8 ;  /* 0x0000000227007824 */ /* 0x000fc800078e0208 */
[----:B------:R0:W4:Y:S04]  /*14c0*/  LDG.E.U16 R60, [R6.64] ;  /* 0x00000004063c7981 */ /* 0x000128000c1e1500 */
[----:B--2---:R-:W-:Y:S04]  /*14d0*/  STL [R1+0x244], R61 ;  /* 0x0002443d01007387 */ /* 0x004fe80000100800 */
[----:B------:R1:W-:Y:S04]  /*14e0*/  STL [R1+0xac], R12 ;  /* 0x0000ac0c01007387 */ /* 0x0003e80000100800 */
[----:B-1----:R1:W2:Y:S02]  /*14f0*/  LDG.E.U16 R12, [R4.64] ;  /* 0x00000004040c7981 */ /* 0x0022a4000c1e1500 */
[----:B-1----:R-:W-:-:S04]  /*1500*/  LEA R4, P0, R8, R32, 0x1 ;  /* 0x0000002008047211 */ /* 0x002fc800078008ff */
[----:B------:R-:W-:-:S05]  /*1510*/  LEA.HI.X.SX32 R5, R8, R33, 0x1, P0 ;  /* 0x0000002108057211 */ /* 0x000fca00000f0eff */
[----:B------:R1:W2:Y:S01]  /*1520*/  LDG.E.U16 R57, [R4.64] ;  /* 0x0000000404397981 */ /* 0x0002a2000c1e1500 */
[----:B------:R-:W-:-:S03]  /*1530*/  IMAD R8, R39, 0x2, R0 ;  /* 0x0000000227087824 */ /* 0x000fc600078e0200 */
[----:B------:R1:W-:Y:S01]  /*1540*/  STL [R1+0xa8], R11 ;  /* 0x0000a80b01007387 */ /* 0x0003e20000100800 */
[----:B0-----:R-:W-:-:S05]  /*1550*/  IMAD R7, R39, 0x2, R8 ;  /* 0x0000000227077824 */ /* 0x001fca00078e0208 */
[-C--:B------:R-:W-:Y:S01]  /*1560*/  LEA R6, P1, R7, R32.reuse, 0x1 ;  /* 0x0000002007067211 */ /* 0x080fe200078208ff */
[----:B-1----:R0:W2:Y:S02]  /*1570*/  LDG.E.U16 R11, [R2.64] ;  /* 0x00000004020b7981 */ /* 0x0020a4000c1e1500 */
[----:B0-----:R-:W-:-:S04]  /*1580*/  LEA R2, P0, R0, R32, 0x1 ;  /* 0x0000002000027211 */ /* 0x001fc800078008ff */
[-C--:B------:R-:W-:Y:S01]  /*1590*/  LEA.HI.X.SX32 R3, R0, R33.reuse, 0x1, P0 ;  /* 0x0000002100037211 */ /* 0x080fe200000f0eff */
[----:B------:R-:W-:Y:S01]  /*15a0*/  IMAD R0, R39, 0x2, R7 ;  /* 0x0000000227007824 */ /* 0x000fe200078e0207 */
[----:B------:R-:W-:-:S05]  /*15b0*/  LEA.HI.X.SX32 R7, R7, R33, 0x1, P1 ;  /* 0x0000002107077211 */ /* 0x000fca00008f0eff */
[----:B------:R0:W2:Y:S01]  /*15c0*/  LDG.E.U16 R56, [R6.64] ;  /* 0x0000000406387981 */ /* 0x0000a2000c1e1500 */
[----:B------:R-:W-:-:S03]  /*15d0*/  LEA R4, P0, R8, R32, 0x1 ;  /* 0x0000002008047211 */ /* 0x000fc600078008ff */
[----:B---3--:R-:W-:Y:S04]  /*15e0*/  STL [R1+0xc], R15 ;  /* 0x00000c0f01007387 */ /* 0x008fe80000100800 */
[----:B-----5:R-:W-:Y:S04]  /*15f0*/  STL [R1+0x4], R14 ;  /* 0x0000040e01007387 */ /* 0x020fe80000100800 */
[----:B----4-:R-:W-:Y:S01]  /*1600*/  STL [R1+0x248], R60 ;  /* 0x0002483c01007387 */ /* 0x010fe20000100800 */
[----:B------:R-:W-:Y:S02]  /*1610*/  LEA.HI.X.SX32 R5, R8, R33, 0x1, P0 ;  /* 0x0000002108057211 */ /* 0x000fe400000f0eff */
[----:B------:R-:W-:Y:S01]  /*1620*/  LEA R8, R39, R0, 0x1 ;  /* 0x0000000027087211 */ /* 0x000fe200078e08ff */
[----:B--2---:R-:W-:Y:S04]  /*1630*/  STL [R1+0x24c], R57 ;  /* 0x00024c3901007387 */ /* 0x004fe80000100800 */
[----:B------:R-:W-:Y:S04]  /*1640*/  STL [R1+0x9c], R13 ;  /* 0x00009c0d01007387 */ /* 0x000fe80000100800 */
[----:B------:R1:W-:Y:S04]  /*1650*/  STL [R1+0x98], R10 ;  /* 0x0000980a01007387 */ /* 0x0003e80000100800 */
[----:B-1----:R1:W2:Y:S02]  /*1660*/  LDG.E.U16 R10, [R2.64] ;  /* 0x00000004020a7981 */ /* 0x0022a4000c1e1500 */
[----:B-1----:R-:W-:-:S04]  /*1670*/  LEA R2, P0, R0, R32, 0x1 ;  /* 0x0000002000027211 */ /* 0x002fc800078008ff */
[----:B------:R-:W-:Y:S01]  /*1680*/  LEA.HI.X.SX32 R3, R0, R33, 0x1, P0 ;  /* 0x0000002100037211 */ /* 0x000fe200000f0eff */
[C---:B------:R-:W-:Y:S01]  /*1690*/  IMAD R0, R39.reuse, 0x2, R8 ;  /* 0x0000000227007824 */ /* 0x040fe200078e0208 */
[----:B------:R1:W-:Y:S04]  /*16a0*/  STL [R1], R9 ;  /* 0x0000000901007387 */ /* 0x0003e80000100800 */
[----:B------:R3:W4:Y:S01]  /*16b0*/  LDG.E.U16 R55, [R2.64] ;  /* 0x0000000402377981 */ /* 0x000722000c1e1500 */
[----:B0-----:R-:W-:-:S03]  /*16c0*/  IMAD R7, R39, 0x2, R0 ;  /* 0x0000000227077824 */ /* 0x001fc600078e0200 */
[----:B-1----:R0:W5:Y:S02]  /*16d0*/  LDG.E.U16 R9, [R4.64] ;  /* 0x0000000404097981 */ /* 0x002164000c1e1500 */
[-C--:B------:R-:W-:Y:S02]  /*16e0*/  LEA R6, P1, R7, R32.reuse, 0x1 ;  /* 0x0000002007067211 */ /* 0x080fe400078208ff */
[CC--:B0-----:R-:W-:Y:S01]  /*16f0*/  LEA R4, P0, R8.reuse, R32.reuse, 0x1 ;  /* 0x0000002008047211 */ /* 0x0c1fe200078008ff */
[----:B------:R-:W-:Y:S03]  /*1700*/  STL [R1+0x250], R56 ;  /* 0x0002503801007387 */ /* 0x000fe60000100800 */
[-C--:B------:R-:W-:Y:S01]  /*1710*/  LEA.HI.X.SX32 R5, R8, R33.reuse, 0x1, P0 ;  /* 0x0000002108057211 */ /* 0x080fe200000f0eff */
[----:B------:R-:W-:Y:S01]  /*1720*/  IMAD R8, R39, 0x2, R7 ;  /* 0x0000000227087824 */ /* 0x000fe200078e0207 */
[----:B---3--:R-:W-:Y:S01]  /*1730*/  LEA R2, P0, R0, R32, 0x1 ;  /* 0x0000002000027211 */ /* 0x008fe200078008ff */
[----:B------:R0:W-:Y:S01]  /*1740*/  STL [R1+0x8c], R12 ;  /* 0x00008c0c01007387 */ /* 0x0001e20000100800 */
[----:B------:R-:W-:-:S02]  /*1750*/  LEA.HI.X.SX32 R7, R7, R33, 0x1, P1 ;  /* 0x0000002107077211 */ /* 0x000fc400008f0eff */
[----:B------:R-:W-:-:S03]  /*1760*/  LEA.HI.X.SX32 R3, R0, R33, 0x1, P0 ;  /* 0x0000002100037211 */ /* 0x000fc600000f0eff */
[----:B------:R1:W3:Y:S04]  /*1770*/  LDG.E.U16 R54, [R6.64] ;  /* 0x0000000406367981 */ /* 0x0002e8000c1e1500 */
[----:B0-----:R0:W2:Y:S02]  /*1780*/  LDG.E.U16 R12, [R4.64] ;  /* 0x00000004040c7981 */ /* 0x0010a4000c1e1500 */
[----:B0-----:R-:W-:-:S04]  /*1790*/  LEA R4, P0, R8, R32, 0x1 ;  /* 0x0000002008047211 */ /* 0x001fc800078008ff */
[----:B------:R-:W-:-:S05]  /*17a0*/  LEA.HI.X.SX32 R5, R8, R33, 0x1, P0 ;  /* 0x0000002108057211 */ /* 0x000fca00000f0eff */
[----:B------:R0:W5:Y:S01]  /*17b0*/  LDG.E.U16 R51, [R4.64] ;  /* 0x0000000404337981 */ /* 0x000162000c1e1500 */
[----:B------:R-:W-:-:S05]  /*17c0*/  IMAD R0, R39, 0x2, R8 ;  /* 0x0000000227007824 */ /* 0x000fca00078e0208 */
[----:B------:R-:W-:-:S05]  /*17d0*/  LEA R8, R39, R0, 0x1 ;  /* 0x0000000027087211 */ /* 0x000fca00078e08ff */
[----:B-1----:R-:W-:-:S05]  /*17e0*/  IMAD R7, R39, 0x2, R8 ;  /* 0x0000000227077824 */ /* 0x002fca00078e0208 */
[-C--:B------:R-:W-:Y:S01]  /*17f0*/  LEA R6, P1, R7, R32.reuse, 0x1 ;  /* 0x0000002007067211 */ /* 0x080fe200078208ff */
[----:B----4-:R-:W-:Y:S04]  /*1800*/  STL [R1+0x254], R55 ;  /* 0x0002543701007387 */ /* 0x010fe80000100800 */
[----:B------:R1:W-:Y:S04]  /*1810*/  STL [R1+0x88], R11 ;  /* 0x0000880b01007387 */ /* 0x0003e80000100800 */
[----:B-1----:R1:W4:Y:S02]  /*1820*/  LDG.E.U16 R11, [R2.64] ;  /* 0x00000004020b7981 */ /* 0x002324000c1e1500 */
[----:B-1----:R-:W-:-:S04]  /*1830*/  LEA R2, P0, R0, R32, 0x1 ;  /* 0x0000002000027211 */ /* 0x002fc800078008ff */
[-C--:B------:R-:W-:Y:S01]  /*1840*/  LEA.HI.X.SX32 R3, R0, R33.reuse, 0x1, P0 ;  /* 0x0000002100037211 */ /* 0x080fe200000f0eff */
[----:B------:R-:W-:Y:S01]  /*1850*/  IMAD R0, R39, 0x2, R7 ;  /* 0x0000000227007824 */ /* 0x000fe200078e0207 */
[----:B------:R-:W-:Y:S02]  /*1860*/  LEA.HI.X.SX32 R7, R7, R33, 0x1, P1 ;  /* 0x0000002107077211 */ /* 0x000fe400008f0eff */
[----:B0-----:R-:W-:-:S03]  /*1870*/  LEA R4, P0, R8, R32, 0x1 ;  /* 0x0000002008047211 */ /* 0x001fc600078008ff */
[----:B------:R0:W4:Y:S01]  /*1880*/  LDG.E.U16 R50, [R6.64] ;  /* 0x0000000406327981 */ /* 0x000122000c1e1500 */
[----:B------:R-:W-:-:S03]  /*1890*/  LEA.HI.X.SX32 R5, R8, R33, 0x1, P0 ;  /* 0x0000002108057211 */ /* 0x000fc600000f0eff */
[----:B---3--:R-:W-:Y:S01]  /*18a0*/  STL [R1+0x258], R54 ;  /* 0x0002583601007387 */ /* 0x008fe20000100800 */
[----:B------:R-:W-:-:S03]  /*18b0*/  IMAD R8, R39, 0x2, R0 ;  /* 0x0000000227087824 */ /* 0x000fc600078e0200 */
[----:B--2---:R1:W-:Y:S04]  /*18c0*/  STL [R1+0x7c], R10 ;  /* 0x00007c0a01007387 */ /* 0x0043e80000100800 */
[----:B-1----:R1:W2:Y:S04]  /*18d0*/  LDG.E.U16 R10, [R2.64] ;  /* 0x00000004020a7981 */ /* 0x0022a8000c1e1500 */
[----:B-----5:R-:W-:Y:S01]  /*18e0*/  STL [R1+0x25c], R51 ;  /* 0x00025c3301007387 */ /* 0x020fe20000100800 */
[----:B-1----:R-:W-:-:S03]  /*18f0*/  LEA R2, P0, R0, R32, 0x1 ;  /* 0x0000002000027211 */ /* 0x002fc600078008ff */
[----:B------:R1:W-:Y:S01]  /*1900*/  STL [R1+0x78], R9 ;  /* 0x0000780901007387 */ /* 0x0003e20000100800 */
[----:B------:R-:W-:-:S03]  /*1910*/  LEA.HI.X.SX32 R3, R0, R33, 0x1, P0 ;  /* 0x0000002100037211 */ /* 0x000fc600000f0eff */
[----:B-1----:R1:W3:Y:S01]  /*1920*/  LDG.E.U16 R9, [R4.64] ;  /* 0x0000000404097981 */ /* 0x0022e2000c1e1500 */
[----:B------:R-:W-:-:S03]  /*1930*/  IMAD R0, R39, 0x2, R8 ;  /* 0x0000000227007824 */ /* 0x000fc600078e0208 */
[----:B------:R5:W2:Y:S01]  /*1940*/  LDG.E.U16 R49, [R2.64] ;  /* 0x0000000402317981 */ /* 0x000aa2000c1e1500 */
[----:B-1----:R-:W-:-:S04]  /*1950*/  LEA R4, P0, R8, R32, 0x1 ;  /* 0x0000002008047211 */ /* 0x002fc800078008ff */
[----:B------:R-:W-:-:S05]  /*1960*/  LEA.HI.X.SX32 R5, R8, R33, 0x1, P0 ;  /* 0x0000002108057211 */ /* 0x000fca00000f0eff */
[----:B------:R1:W2:Y:S01]  /*1970*/  LDG.E.U16 R48, [R4.64] ;  /* 0x0000000404307981 */ /* 0x0002a2000c1e1500 */
[----:B0-----:R-:W-:Y:S02]  /*1980*/  LEA R7, R39, R0, 0x1 ;  /* 0x0000000027077211 */ /* 0x001fe400078e08ff */
[----:B-----5:R-:W-:-:S03]  /*1990*/  LEA R2, P0, R0, R32, 0x1 ;  /* 0x0000002000027211 */ /* 0x020fc600078008ff */
[----:B------:R-:W-:Y:S01]  /*19a0*/  IMAD R8, R39, 0x2, R7 ;  /* 0x0000000227087824 */ /* 0x000fe200078e0207 */
[-C--:B------:R-:W-:Y:S02]  /*19b0*/  LEA R6, P1, R7, R32.reuse, 0x1 ;  /* 0x0000002007067211 */ /* 0x080fe400078208ff */
[-C--:B------:R-:W-:Y:S01]  /*19c0*/  LEA.HI.X.SX32 R3, R0, R33.reuse, 0x1, P0 ;  /* 0x0000002100037211 */ /* 0x080fe200000f0eff */
[----:B------:R-:W-:Y:S01]  /*19d0*/  IMAD R0, R39, 0x2, R8 ;  /* 0x0000000227007824 */ /* 0x000fe200078e0208 */
[C---:B-1----:R-:W-:Y:S02]  /*19e0*/  LEA R4, P0, R8.reuse, R32, 0x1 ;  /* 0x0000002008047211 */ /* 0x042fe400078008ff */
[-C--:B------:R-:W-:Y:S02]  /*19f0*/  LEA.HI.X.SX32 R7, R7, R33.reuse, 0x1, P1 ;  /* 0x0000002107077211 */ /* 0x080fe400008f0eff */
[----:B------:R-:W-:Y:S01]  /*1a00*/  LEA.HI.X.SX32 R5, R8, R33, 0x1, P0 ;  /* 0x0000002108057211 */ /* 0x000fe200000f0eff */
[----:B------:R-:W-:-:S02]  /*1a10*/  IMAD R8, R39, 0x2, R0 ;  /* 0x0000000227087824 */ /* 0x000fc400078e0200 */
[----:B------:R0:W5:Y:S04]  /*1a20*/  LDG.E.U16 R47, [R6.64] ;  /* 0x00000004062f7981 */ /* 0x000168000c1e1500 */
[----:B------:R1:W5:Y:S01]  /*1a30*/  LDG.E.U16 R45, [R4.64] ;  /* 0x00000004042d7981 */ /* 0x000362000c1e1500 */
[----:B0-----:R-:W-:-:S05]  /*1a40*/  IMAD R6, R39, 0x2, R8 ;  /* 0x0000000227067824 */ /* 0x001fca00078e0208 */
[----:B------:R-:W-:-:S04]  /*1a50*/  LEA R24, P1, R6, R32, 0x1 ;  /* 0x0000002006187211 */ /* 0x000fc800078208ff */
[----:B------:R-:W-:-:S05]  /*1a60*/  LEA.HI.X.SX32 R25, R6, R33, 0x1, P1 ;  /* 0x0000002106197211 */ /* 0x000fca00008f0eff */
[----:B------:R0:W5:Y:S04]  /*1a70*/  LDG.E.U16 R24, [R24.64] ;  /* 0x0000000418187981 */ /* 0x000168000c1e1500 */
[----:B----4-:R-:W-:Y:S04]  /*1a80*/  STL [R1+0x260], R50 ;  /* 0x0002603201007387 */ /* 0x010fe80000100800 */
[----:B------:R-:W-:Y:S04]  /*1a90*/  STL [R1+0x6c], R12 ;  /* 0x00006c0c01007387 */ /* 0x000fe80000100800 */
[----:B------:R4:W-:Y:S04]  /*1aa0*/  STL [R1+0x68], R11 ;  /* 0x0000680b01007387 */ /* 0x0009e80000100800 */
[----:B----4-:R4:W5:Y:S02]  /*1ab0*/  LDG.E.U16 R11, [R2.64] ;  /* 0x00000004020b7981 */ /* 0x010964000c1e1500 */
[----:B----4-:R-:W-:-:S04]  /*1ac0*/  LEA R2, P0, R0, R32, 0x1 ;  /* 0x0000002000027211 */ /* 0x010fc800078008ff */
[-C--:B------:R-:W-:Y:S02]  /*1ad0*/  LEA.HI.X.SX32 R3, R0, R33.reuse, 0x1, P0 ;  /* 0x0000002100037211 */ /* 0x080fe400000f0eff */
[C---:B-1----:R-:W-:Y:S02]  /*1ae0*/  LEA R4, P0, R8.reuse, R32, 0x1 ;  /* 0x0000002008047211 */ /* 0x042fe400078008ff */
[----:B------:R-:W-:Y:S01]  /*1af0*/  LEA R0, R39, R6, 0x1 ;  /* 0x0000000627007211 */ /* 0x000fe200078e08ff */
[----:B------:R1:W4:Y:S01]  /*1b00*/  LDG.E.U16 R43, [R2.64] ;  /* 0x00000004022b7981 */ /* 0x000322000c1e1500 */
[----:B------:R-:W-:-:S03]  /*1b10*/  LEA.HI.X.SX32 R5, R8, R33, 0x1, P0 ;  /* 0x0000002108057211 */ /* 0x000fc600000f0eff */
[----:B------:R-:W-:Y:S02]  /*1b20*/  IMAD R6, R39, 0x2, R0 ;  /* 0x0000000227067824 */ /* 0x000fe400078e0200 */
[----:B------:R0:W4:Y:S01]  /*1b30*/  LDG.E.U16 R13, [R4.64] ;  /* 0x00000004040d7981 */ /* 0x000122000c1e1500 */
[----:B-1----:R-:W-:-:S04]  /*1b40*/  LEA R2, P0, R0, R32, 0x1 ;  /* 0x0000002000027211 */ /* 0x002fc800078008ff */
[----:B------:R-:W-:Y:S01]  /*1b50*/  LEA.HI.X.SX32 R3, R0, R33, 0x1, P0 ;  /* 0x0000002100037211 */ /* 0x000fe200000f0eff */
[----:B------:R-:W-:Y:S01]  /*1b60*/  IMAD R0, R39, 0x2, R6 ;  /* 0x0000000227007824 */ /* 0x000fe200078e0206 */
[----:B------:R-:W-:-:S03]  /*1b70*/  LEA R8, P0, R6, R32, 0x1 ;  /* 0x0000002006087211 */ /* 0x000fc600078008ff */
[----:B------:R1:W4:Y:S04]  /*1b80*/  LDG.E.U16 R15, [R2.64] ;  /* 0x00000004020f7981 */ /* 0x000328000c1e1500 */
[----:B--2---:R-:W-:Y:S04]  /*1b90*/  STL [R1+0x240], R48 ;  /* 0x0002403001007387 */ /* 0x004fe80000100800 */
[----:B------:R-:W-:Y:S04]  /*1ba0*/  STL [R1+0x5c], R10 ;  /* 0x00005c0a01007387 */ /* 0x000fe80000100800 */
[----:B---3--:R2:W-:Y:S02]  /*1bb0*/  STL [R1+0x58], R9 ;  /* 0x0000580901007387 */ /* 0x0085e40000100800 */
[----:B--2---:R-:W-:-:S02]  /*1bc0*/  LEA.HI.X.SX32 R9, R6, R33, 0x1, P0 ;  /* 0x0000002106097211 */ /* 0x004fc400000f0eff */
[C---:B-1----:R-:W-:Y:S01]  /*1bd0*/  LEA R2, P0, R0.reuse, R32, 0x1 ;  /* 0x0000002000027211 */ /* 0x042fe200078008ff */
[----:B0-----:R-:W-:Y:S02]  /*1be0*/  IMAD R4, R39, 0x2, R0 ;  /* 0x0000000227047824 */ /* 0x001fe400078e0200 */
[----:B------:R0:W2:Y:S01]  /*1bf0*/  LDG.E.U16 R8, [R8.64] ;  /* 0x0000000408087981 */ /* 0x0000a2000c1e1500 */
[----:B------:R-:W-:-:S05]  /*1c00*/  LEA.HI.X.SX32 R3, R0, R33, 0x1, P0 ;  /* 0x0000002100037211 */ /* 0x000fca00000f0eff */
[----:B------:R1:W3:Y:S01]  /*1c10*/  LDG.E.U16 R20, [R2.64] ;  /* 0x0000000402147981 */ /* 0x0002e2000c1e1500 */
[----:B------:R-:W-:Y:S01]  /*1c20*/  IMAD R5, R39, 0x2, R4 ;  /* 0x0000000227057824 */ /* 0x000fe200078e0204 */
[----:B------:R-:W-:-:S04]  /*1c30*/  LEA R6, P1, R4, R32, 0x1 ;  /* 0x0000002004067211 */ /* 0x000fc800078208ff */
[----:B------:R-:W-:Y:S02]  /*1c40*/  LEA.HI.X.SX32 R7, R4, R33, 0x1, P1 ;  /* 0x0000002104077211 */ /* 0x000fe400008f0eff */
[----:B------:R-:W-:Y:S02]  /*1c50*/  LEA R10, R39, R5, 0x1 ;  /* 0x00000005270a7211 */ /* 0x000fe400078e08ff */
[-C--:B------:R-:W-:Y:S01]  /*1c60*/  LEA R4, P0, R5, R32.reuse, 0x1 ;  /* 0x0000002005047211 */ /* 0x080fe200078008ff */
[----:B------:R0:W2:Y:S02]  /*1c70*/  LDG.E.U16 R23, [R6.64] ;  /* 0x0000000406177981 */ /* 0x0000a4000c1e1500 */
[----:B------:R-:W-:Y:S01]  /*1c80*/  IMAD R0, R39, 0x2, R10 ;  /* 0x0000000227007824 */ /* 0x000fe200078e020a */
[----:B------:R-:W-:Y:S02]  /*1c90*/  LEA.HI.X.SX32 R5, R5, R33, 0x1, P0 ;  /* 0x0000002105057211 */ /* 0x000fe400000f0eff */
[----:B-1----:R-:W-:-:S03]  /*1ca0*/  LEA R2, P0, R10, R32, 0x1 ;  /* 0x000000200a027211 */ /* 0x002fc600078008ff */
[----:B------:R1:W2:Y:S01]  /*1cb0*/  LDG.E.U16 R14, [R4.64] ;  /* 0x00000004040e7981 */ /* 0x0002a2000c1e1500 */
[----:B------:R-:W-:Y:S01]  /*1cc0*/  LEA.HI.X.SX32 R3, R10, R33, 0x1, P0 ;  /* 0x000000210a037211 */ /* 0x000fe200000f0eff */
[----:B0-----:R-:W-:Y:S01]  /*1cd0*/  IMAD R9, R39, 0x2, R0 ;  /* 0x0000000227097824 */ /* 0x001fe200078e0200 */
[----:B-1----:R-:W-:-:S03]  /*1ce0*/  LEA R4, P0, R0, R32, 0x1 ;  /* 0x0000002000047211 */ /* 0x002fc600078008ff */
[----:B------:R0:W2:Y:S01]  /*1cf0*/  LDG.E.U16 R7, [R2.64] ;  /* 0x0000000402077981 */ /* 0x0000a2000c1e1500 */
[----:B------:R-:W-:Y:S01]  /*1d00*/  LEA.HI.X.SX32 R5, R0, R33, 0x1, P0 ;  /* 0x0000002100057211 */ /* 0x000fe200000f0eff */
[----:B------:R-:W-:-:S04]  /*1d10*/  IMAD R12, R39, 0x2, R9 ;  /* 0x00000002270c7824 */ /* 0x000fc800078e0209 */
[----:B------:R1:W2:Y:S01]  /*1d20*/  LDG.E.U16 R19, [R4.64] ;  /* 0x0000000404137981 */ /* 0x0002a2000c1e1500 */
[----:B------:R-:W-:Y:S01]  /*1d30*/  IMAD R6, R39, 0x2, R12 ;  /* 0x0000000227067824 */ /* 0x000fe200078e020c */
[CC--:B0-----:R-:W-:Y:S02]  /*1d40*/  LEA R2, P0, R12.reuse, R32.reuse, 0x1 ;  /* 0x000000200c027211 */ /* 0x0c1fe400078008ff */
[----:B------:R-:W-:Y:S02]  /*1d50*/  LEA R10, P1, R9, R32, 0x1 ;  /* 0x00000020090a7211 */ /* 0x000fe400078208ff */
[----:B------:R-:W-:Y:S02]  /*1d60*/  LEA R0, R39, R6, 0x1 ;  /* 0x0000000627007211 */ /* 0x000fe400078e08ff */
[----:B------:R-:W-:Y:S02]  /*1d70*/  LEA.HI.X.SX32 R3, R12, R33, 0x1, P0 ;  /* 0x000000210c037211 */ /* 0x000fe400000f0eff */
[----:B-1----:R-:W-:-:S04]  /*1d80*/  LEA R4, P0, R6, R32, 0x1 ;  /* 0x0000002006047211 */ /* 0x002fc800078008ff */
[----:B------:R-:W-:-:S05]  /*1d90*/  LEA.HI.X.SX32 R5, R6, R33, 0x1, P0 ;  /* 0x0000002106057211 */ /* 0x000fca00000f0eff */
[----:B------:R0:W2:Y:S04]  /*1da0*/  LDG.E.U16 R6, [R4.64] ;  /* 0x0000000404067981 */ /* 0x0000a8000c1e1500 */
[----:B-----5:R1:W-:Y:S02]  /*1db0*/  STL [R1+0x48], R11 ;  /* 0x0000480b01007387 */ /* 0x0203e40000100800 */
[----:B-1----:R-:W-:Y:S01]  /*1dc0*/  LEA.HI.X.SX32 R11, R9, R33, 0x1, P1 ;  /* 0x00000021090b7211 */ /* 0x002fe200008f0eff */
[----:B------:R-:W-:-:S04]  /*1dd0*/  IMAD R9, R39, 0x2, R0 ;  /* 0x0000000227097824 */ /* 0x000fc800078e0200 */
[C---:B------:R-:W-:Y:S01]  /*1de0*/  IMAD R18, R39.reuse, 0x2, R9 ;  /* 0x0000000227127824 */ /* 0x040fe200078e0209 */
[----:B------:R1:W5:Y:S04]  /*1df0*/  LDG.E.U16 R22, [R10.64] ;  /* 0x000000040a167981 */ /* 0x000368000c1e1500 */
[----:B----4-:R4:W-:Y:S01]  /*1e00*/  STL [R1+0x38], R13 ;  /* 0x0000380d01007387 */ /* 0x0109e20000100800 */
[----:B------:R-:W-:-:S03]  /*1e10*/  IMAD R12, R39, 0x2, R18 ;  /* 0x00000002270c7824 */ /* 0x000fc600078e0212 */
[----:B----4-:R4:W5:Y:S02]  /*1e20*/  LDG.E.U16 R13, [R2.64] ;  /* 0x00000004020d7981 */ /* 0x010964000c1e1500 */
[----:B----4-:R-:W-:-:S04]  /*1e30*/  LEA R2, P0, R0, R32, 0x1 ;  /* 0x0000002000027211 */ /* 0x010fc800078008ff */
[----:B------:R-:W-:Y:S02]  /*1e40*/  LEA.HI.X.SX32 R3, R0, R33, 0x1, P0 ;  /* 0x0000002100037211 */ /* 0x000fe400000f0eff */
[----:B0-----:R-:W-:Y:S01]  /*1e50*/  LEA R4, P0, R18, R32, 0x1 ;  /* 0x0000002012047211 */ /* 0x001fe200078008ff */
[----:B------:R-:W-:-:S03]  /*1e60*/  IMAD R17, R39, 0x2, R12 ;  /* 0x0000000227117824 */ /* 0x000fc600078e020c */
[----:B------:R-:W-:Y:S01]  /*1e70*/  LEA.HI.X.SX32 R5, R18, R33, 0x1, P0 ;  /* 0x0000002112057211 */ /* 0x000fe200000f0eff */
[----:B---3--:R0:W-:Y:S01]  /*1e80*/  STL [R1+0x28], R20 ;  /* 0x0000281401007387 */ /* 0x0081e20000100800 */
[----:B-1----:R-:W-:Y:S02]  /*1e90*/  LEA R10, P1, R9, R32, 0x1 ;  /* 0x00000020090a7211 */ /* 0x002fe400078208ff */
[----:B------:R-:W-:Y:S01]  /*1ea0*/  LEA R16, R39, R17, 0x1 ;  /* 0x0000001127107211 */ /* 0x000fe200078e08ff */
[----:B------:R-:W3:Y:S04]  /*1eb0*/  LDL.LU R50, [R1+0xc4] ;  /* 0x0000c40001327983 */ /* 0x000ee80000300800 */
[----:B0-----:R0:W4:Y:S01]  /*1ec0*/  LDG.E.U16 R20, [R2.64] ;  /* 0x0000000402147981 */ /* 0x001122000c1e1500 */
[----:B------:R-:W-:-:S03]  /*1ed0*/  LEA.HI.X.SX32 R11, R9, R33, 0x1, P1 ;  /* 0x00000021090b7211 */ /* 0x000fc600008f0eff */
[----:B------:R-:W3:Y:S01]  /*1ee0*/  LDL.LU R51, [R1+0xb4] ;  /* 0x0000b40001337983 */ /* 0x000ee20000300800 */
[CC--:B0-----:R-:W-:Y:S01]  /*1ef0*/  LEA R2, P0, R12.reuse, R32.reuse, 0x1 ;  /* 0x000000200c027211 */ /* 0x0c1fe200078008ff */
[----:B------:R-:W-:Y:S02]  /*1f00*/  IMAD R9, R39, 0x2, R16 ;  /* 0x0000000227097824 */ /* 0x000fe400078e0210 */
[----:B------:R-:W3:Y:S01]  /*1f10*/  LDL.LU R54, [R1+0x94] ;  /* 0x0000940001367983 */ /* 0x000ee20000300800 */
[-C--:B------:R-:W-:Y:S02]  /*1f20*/  LEA.HI.X.SX32 R3, R12, R33.reuse, 0x1, P0 ;  /* 0x000000210c037211 */ /* 0x080fe400000f0eff */
[----:B------:R-:W-:Y:S01]  /*1f30*/  LEA R58, P0, R17, R32, 0x1 ;  /* 0x00000020113a7211 */ /* 0x000fe200078008ff */
[----:B------:R-:W-:Y:S01]  /*1f40*/  IMAD R0, R39, 0x2, R9 ;  /* 0x0000000227007824 */ /* 0x000fe200078e0209 */
[----:B------:R-:W3:Y:S02]  /*1f50*/  LDL.LU R55, [R1+0x84] ;  /* 0x0000840001377983 */ /* 0x000ee40000300800 */
[----:B------:R-:W-:Y:S01]  /*1f60*/  LEA.HI.X.SX32 R59, R17, R33, 0x1, P0 ;  /* 0x00000021113b7211 */ /* 0x000fe200000f0eff */
[C---:B------:R-:W-:Y:S01]  /*1f70*/  IMAD R25, R39.reuse, 0x2, R0 ;  /* 0x0000000227197824 */ /* 0x040fe200078e0200 */
[----:B------:R-:W3:Y:S04]  /*1f80*/  LDL.LU R56, [R1+0x74] ;  /* 0x0000740001387983 */ /* 0x000ee80000300800 */
[----:B------:R0:W3:Y:S01]  /*1f90*/  LDG.E.U16 R58, [R58.64] ;  /* 0x000000043a3a7981 */ /* 0x0000e2000c1e1500 */
[----:B------:R-:W-:-:S03]  /*1fa0*/  IMAD R26, R39, 0x2, R25 ;  /* 0x00000002271a7824 */ /* 0x000fc600078e0219 */
[----:B------:R-:W4:Y:S04]  /*1fb0*/  LDL.LU R57, [R1+0x64] ;  /* 0x0000640001397983 */ /* 0x000f280000300800 */
[----:B------:R-:W5:Y:S04]  /*1fc0*/  LDL.LU R60, [R1+0x54] ;  /* 0x00005400013c7983 */ /* 0x000f680000300800 */
[----:B------:R-:W5:Y:S04]  /*1fd0*/  LDL.LU R61, [R1+0x4c] ;  /* 0x00004c00013d7983 */ /* 0x000f680000300800 */
[----:B------:R-:W5:Y:S04]  /*1fe0*/  LDL.LU R48, [R1] ;  /* 0x0000000001307983 */ /* 0x000f680000300800 */
[----:B--2---:R1:W-:Y:S04]  /*1ff0*/  STL [R1+0x18], R19 ;  /* 0x0000181301007387 */ /* 0x0043e80000100800 */
[----:B------:R2:W5:Y:S04]  /*2000*/  LDG.E.U16 R12, [R4.64] ;  /* 0x00000004040c7981 */ /* 0x000568000c1e1500 */
[----:B------:R0:W5:Y:S01]  /*2010*/  LDG.E.U16 R21, [R10.64] ;  /* 0x000000040a157981 */ /* 0x000162000c1e1500 */
[----:B-1----:R-:W-:-:S03]  /*2020*/  LEA R19, R39, R26, 0x1 ;  /* 0x0000001a27137211 */ /* 0x002fc600078e08ff */
[----:B--2---:R1:W2:Y:S02]  /*2030*/  LDG.E.U16 R5, [R2.64] ;  /* 0x0000000402057981 */ /* 0x0042a4000c1e1500 */
[----:B------:R-:W-:-:S04]  /*2040*/  IMAD R18, R39, 0x2, R19 ;  /* 0x0000000227127824 */ /* 0x000fc800078e0213 */
[----:B------:R-:W-:Y:S01]  /*2050*/  IMAD R37, R39, 0x2, R18 ;  /* 0x0000000227257824 */ /* 0x000fe200078e0212 */
[----:B0-----:R-:W-:-:S03]  /*2060*/  LEA R10, P1, R16, R32, 0x1 ;  /* 0x00000020100a7211 */ /* 0x001fc600078208ff */
[----:B------:R-:W-:Y:S01]  /*2070*/  IMAD R27, R39, 0x2, R37 ;  /* 0x00000002271b7824 */ /* 0x000fe200078e0225 */
[CC--:B-1----:R-:W-:Y:S02]  /*2080*/  LEA R2, P0, R9.reuse, R32.reuse, 0x1 ;  /* 0x0000002009027211 */ /* 0x0c2fe400078008ff */
[-C--:B------:R-:W-:Y:S02]  /*2090*/  LEA.HI.X.SX32 R11, R16, R33.reuse, 0x1, P1 ;  /* 0x00000021100b7211 */ /* 0x080fe400008f0eff */
[----:B------:R-:W-:Y:S01]  /*20a0*/  LEA.HI.X.SX32 R3, R9, R33, 0x1, P0 ;  /* 0x0000002109037211 */ /* 0x000fe200000f0eff */
[----:B------:R-:W-:Y:S01]  /*20b0*/  IMAD R9, R39, 0x2, R27 ;  /* 0x0000000227097824 */ /* 0x000fe200078e021b */
[----:B------:R-:W-:-:S04]  /*20c0*/  LEA R16, P0, R0, R32, 0x1 ;  /* 0x0000002000107211 */ /* 0x000fc800078008ff */
[----:B------:R-:W-:Y:S02]  /*20d0*/  LEA.HI.X.SX32 R17, R0, R33, 0x1, P0 ;  /* 0x0000002100117211 */ /* 0x000fe400000f0eff */
[----:B------:R-:W-:Y:S02]  /*20e0*/  LEA R0, R39, R9, 0x1 ;  /* 0x0000000927007211 */ /* 0x000fe400078e08ff */
[----:B------:R-:W-:Y:S01]  /*20f0*/  LEA R52, P0, R25, R32, 0x1 ;  /* 0x0000002019347211 */ /* 0x000fe200078008ff */
[----:B------:R0:W2:Y:S02]  /*2100*/  LDG.E.U16 R4, [R16.64] ;  /* 0x0000000410047981 */ /* 0x0000a4000c1e1500 */
[----:B------:R-:W-:Y:S01]  /*2110*/  IMAD R38, R39, 0x2, R0 ;  /* 0x0000000227267824 */ /* 0x000fe200078e0200 */
[----:B------:R-:W-:-:S03]  /*2120*/  LEA.HI.X.SX32 R53, R25, R33, 0x1, P0 ;  /* 0x0000002119357211 */ /* 0x000fc600000f0eff */
[C---:B------:R-:W-:Y:S02]  /*2130*/  IMAD R25, R39.reuse, 0x2, R38 ;  /* 0x0000000227197824 */ /* 0x040fe400078e0226 */
[----:B------:R1:W2:Y:S02]  /*2140*/  LDG.E.U16 R52, [R52.64] ;  /* 0x0000000434347981 */ /* 0x0002a4000c1e1500 */
[----:B------:R-:W-:-:S04]  /*2150*/  IMAD R35, R39, 0x2, R25 ;  /* 0x0000000227237824 */ /* 0x000fc800078e0219 */
[----:B------:R-:W-:-:S05]  /*2160*/  IMAD R40, R39, 0x2, R35 ;  /* 0x0000000227287824 */ /* 0x000fca00078e0223 */
[----:B------:R-:W-:Y:S02]  /*2170*/  LEA R36, R39, R40, 0x1 ;  /* 0x0000002827247211 */ /* 0x000fe400078e08ff */
[----:B0-----:R-:W-:-:S03]  /*2180*/  LEA R16, P0, R19, R32, 0x1 ;  /* 0x0000002013107211 */ /* 0x001fc600078008ff */
[----:B------:R-:W-:Y:S01]  /*2190*/  IMAD R34, R39, 0x2, R36 ;  /* 0x0000000227227824 */ /* 0x000fe200078e0224 */
[----:B------:R-:W-:-:S03]  /*21a0*/  LEA.HI.X.SX32 R17, R19, R33, 0x1, P0 ;  /* 0x0000002113117211 */ /* 0x000fc600000f0eff */
[----:B------:R-:W-:-:S04]  /*21b0*/  IMAD R42, R39, 0x2, R34 ;  /* 0x00000002272a7824 */ /* 0x000fc800078e0222 */
[----:B------:R-:W-:Y:S01]  /*21c0*/  IMAD R41, R39, 0x2, R42 ;  /* 0x0000000227297824 */ /* 0x000fe200078e022a */
[----:B------:R-:W0:Y:S04]  /*21d0*/  S2R R59, SR_TID.X ;  /* 0x00000000003b7919 */ /* 0x000e280000002100 */
[----:B---3--:R-:W-:Y:S04]  /*21e0*/  STL [R1+0x238], R58 ;  /* 0x0002383a01007387 */ /* 0x008fe80000100800 */
[----:B----4-:R3:W-:Y:S04]  /*21f0*/  STL [R1+0x8], R20 ;  /* 0x0000081401007387 */ /* 0x0107e80000100800 */
[----:B---3--:R3:W4:Y:S04]  /*2200*/  LDG.E.U16 R20, [R10.64] ;  /* 0x000000040a147981 */ /* 0x008728000c1e1500 */
[----:B---3--:R3:W2:Y:S04]  /*2210*/  LDG.E.U16 R11, [R2.64] ;  /* 0x00000004020b7981 */ /* 0x0086a8000c1e1500 */
[----:B------:R0:W2:Y:S01]  /*2220*/  LDG.E.U16 R10, [R16.64] ;  /* 0x00000004100a7981 */ /* 0x0000a2000c1e1500 */
[----:B---3--:R-:W-:-:S04]  /*2230*/  LEA R2, P1, R26, R32, 0x1 ;  /* 0x000000201a027211 */ /* 0x008fc800078208ff */
[----:B------:R-:W-:Y:S02]  /*2240*/  LEA.HI.X.SX32 R3, R26, R33, 0x1, P1 ;  /* 0x000000211a037211 */ /* 0x000fe400008f0eff */
[----:B------:R-:W-:-:S03]  /*2250*/  LEA R26, P1, R27, R32, 0x1 ;  /* 0x000000201b1a7211 */ /* 0x000fc600078208ff */
[----:B------:R3:W2:Y:S01]  /*2260*/  LDG.E.U16 R19, [R2.64] ;  /* 0x0000000402137981 */ /* 0x0006a2000c1e1500 */
[----:B------:R-:W-:Y:S02]  /*2270*/  LEA.HI.X.SX32 R27, R27, R33, 0x1, P1 ;  /* 0x000000211b1b7211 */ /* 0x000fe400008f0eff */
[-C--:B------:R-:W-:Y:S02]  /*2280*/  LEA R30, P1, R25, R32.reuse, 0x1 ;  /* 0x00000020191e7211 */ /* 0x080fe400078208ff */
[----:B---3--:R-:W-:-:S04]  /*2290*/  LEA R2, P0, R18, R32, 0x1 ;  /* 0x0000002012027211 */ /* 0x008fc800078008ff */
[-C--:B------:R-:W-:Y:S02]  /*22a0*/  LEA.HI.X.SX32 R3, R18, R33.reuse, 0x1, P0 ;  /* 0x0000002112037211 */ /* 0x080fe400000f0eff */
[----:B------:R3:W2:Y:S01]  /*22b0*/  LDG.E.U16 R18, [R26.64] ;  /* 0x000000041a127981 */ /* 0x0006a2000c1e1500 */
[-C--:B0-----:R-:W-:Y:S02]  /*22c0*/  LEA R16, P0, R9, R32.reuse, 0x1 ;  /* 0x0000002009107211 */ /* 0x081fe400078008ff */
[-C--:B------:R-:W-:Y:S01]  /*22d0*/  LEA.HI.X.SX32 R31, R25, R33.reuse, 0x1, P1 ;  /* 0x00000021191f7211 */ /* 0x080fe200008f0eff */
[----:B------:R0:W2:Y:S01]  /*22e0*/  LDG.E.U16 R3, [R2.64] ;  /* 0x0000000402037981 */ /* 0x0000a2000c1e1500 */
[----:B---3--:R-:W-:Y:S01]  /*22f0*/  IMAD R27, R39, 0x2, R41 ;  /* 0x00000002271b7824 */ /* 0x008fe200078e0229 */
[----:B------:R-:W-:Y:S02]  /*2300*/  LEA.HI.X.SX32 R17, R9, R33, 0x1, P0 ;  /* 0x0000002109117211 */ /* 0x000fe400000f0eff */
[----:B------:R-:W-:-:S02]  /*2310*/  LEA R28, P0, R0, R32, 0x1 ;  /* 0x00000020001c7211 */ /* 0x000fc400078008ff */
[----:B------:R-:W-:Y:S01]  /*2320*/  LEA R25, R39, R27, 0x1 ;  /* 0x0000001b27197211 */ /* 0x000fe200078e08ff */
[----:B------:R3:W2:Y:S01]  /*2330*/  LDG.E.U16 R9, [R16.64] ;  /* 0x0000000410097981 */ /* 0x0006a2000c1e1500 */
[----:B------:R-:W-:-:S03]  /*2340*/  LEA.HI.X.SX32 R29, R0, R33, 0x1, P0 ;  /* 0x00000021001d7211 */ /* 0x000fc600000f0eff */
[C---:B------:R-:W-:Y:S01]  /*2350*/  IMAD R44, R39.reuse, 0x2, R25 ;  /* 0x00000002272c7824 */ /* 0x040fe200078e0219 */
[----:B------:R1:W2:Y:S03]  /*2360*/  LDG.E.U16 R0, [R30.64] ;  /* 0x000000041e007981 */ /* 0x0002a6000c1e1500 */
[----:B------:R-:W-:Y:S01]  /*2370*/  IMAD R46, R39, 0x2, R44 ;  /* 0x00000002272e7824 */ /* 0x000fe200078e022c */
[----:B0-----:R0:W2:Y:S01]  /*2380*/  LDG.E.U16 R2, [R28.64] ;  /* 0x000000041c027981 */ /* 0x0010a2000c1e1500 */
[----:B---3--:R-:W-:-:S04]  /*2390*/  LEA R16, P0, R34, R32, 0x1 ;  /* 0x0000002022107211 */ /* 0x008fc800078008ff */
[----:B------:R-:W-:Y:S01]  /*23a0*/  LEA.HI.X.SX32 R17, R34, R33, 0x1, P0 ;  /* 0x0000002122117211 */ /* 0x000fe200000f0eff */
[----:B------:R-:W-:Y:S01]  /*23b0*/  IMAD R34, R39, 0x2, R46 ;  /* 0x0000000227227824 */ /* 0x000fe200078e022e */
[----:B0-----:R-:W-:-:S03]  /*23c0*/  LEA R28, P0, R25, R32, 0x1 ;  /* 0x00000020191c7211 */ /* 0x001fc600078008ff */
[----:B-1----:R-:W-:Y:S01]  /*23d0*/  IMAD R53, R39, 0x2, R34 ;  /* 0x0000000227357824 */ /* 0x002fe200078e0222 */
[----:B------:R0:W3:Y:S01]  /*23e0*/  LDG.E.U16 R17, [R16.64] ;  /* 0x0000000410117981 */ /* 0x0000e2000c1e1500 */
[----:B------:R-:W-:-:S05]  /*23f0*/  LEA.HI.X.SX32 R29, R25, R33, 0x1, P0 ;  /* 0x00000021191d7211 */ /* 0x000fca00000f0eff */
[----:B0-----:R0:W2:Y:S02]  /*2400*/  LDG.E.U16 R16, [R28.64] ;  /* 0x000000041c107981 */ /* 0x0010a4000c1e1500 */
[----:B0-----:R-:W-:-:S04]  /*2410*/  LEA R28, P0, R53, R32, 0x1 ;  /* 0x00000020351c7211 */ /* 0x001fc800078008ff */
[----:B------:R-:W-:-:S05]  /*2420*/  LEA.HI.X.SX32 R29, R53, R33, 0x1, P0 ;  /* 0x00000021351d7211 */ /* 0x000fca00000f0eff */
[----:B------:R0:W2:Y:S01]  /*2430*/  LDG.E.U16 R25, [R28.64] ;  /* 0x000000041c197981 */ /* 0x0000a2000c1e1500 */
[-C--:B------:R-:W-:Y:S02]  /*2440*/  LEA R30, P0, R35, R32.reuse, 0x1 ;  /* 0x00000020231e7211 */ /* 0x080fe400078008ff */
[----:B0-----:R-:W-:-:S04]  /*2450*/  LEA R28, P1, R42, R32, 0x1 ;  /* 0x000000202a1c7211 */ /* 0x001fc800078208ff */
[-C--:B------:R-:W-:Y:S02]  /*2460*/  LEA.HI.X.SX32 R29, R42, R33.reuse, 0x1, P1 ;  /* 0x000000212a1d7211 */ /* 0x080fe400008f0eff */
[----:B------:R-:W-:-:S03]  /*2470*/  LEA.HI.X.SX32 R31, R35, R33, 0x1, P0 ;  /* 0x00000021231f7211 */ /* 0x000fc600000f0eff */
[----:B------:R0:W2:Y:S01]  /*2480*/  LDG.E.U16 R35, [R28.64] ;  /* 0x000000041c237981 */ /* 0x0000a2000c1e1500 */
[----:B------:R-:W-:-:S03]  /*2490*/  LEA R53, R39, R53, 0x1 ;  /* 0x0000003527357211 */ /* 0x000fc600078e08ff */
[----:B------:R1:W2:Y:S01]  /*24a0*/  LDG.E.U16 R26, [R30.64] ;  /* 0x000000041e1a7981 */ /* 0x0002a2000c1e1500 */
[----:B0-----:R-:W-:-:S04]  /*24b0*/  LEA R28, P0, R44, R32, 0x1 ;  /* 0x000000202c1c7211 */ /* 0x001fc800078008ff */
[----:B------:R-:W-:-:S05]  /*24c0*/  LEA.HI.X.SX32 R29, R44, R33, 0x1, P0 ;  /* 0x000000212c1d7211 */ /* 0x000fca00000f0eff */
[----:B------:R0:W2:Y:S02]  /*24d0*/  LDG.E.U16 R42, [R28.64] ;  /* 0x000000041c2a7981 */ /* 0x0000a4000c1e1500 */
[----:B0-----:R-:W-:-:S04]  /*24e0*/  LEA R28, P0, R53, R32, 0x1 ;  /* 0x00000020351c7211 */ /* 0x001fc800078008ff */
[----:B------:R-:W-:-:S05]  /*24f0*/  LEA.HI.X.SX32 R29, R53, R33, 0x1, P0 ;  /* 0x00000021351d7211 */ /* 0x000fca00000f0eff */
[----:B------:R0:W2:Y:S02]  /*2500*/  LDG.E.U16 R44, [R28.64] ;  /* 0x000000041c2c7981 */ /* 0x0000a4000c1e1500 */
[----:B0-----:R-:W-:-:S04]  /*2510*/  LEA R28, P0, R40, R32, 0x1 ;  /* 0x00000020281c7211 */ /* 0x001fc800078008ff */
[----:B------:R-:W-:-:S05]  /*2520*/  LEA.HI.X.SX32 R29, R40, R33, 0x1, P0 ;  /* 0x00000021281d7211 */ /* 0x000fca00000f0eff */
[----:B------:R0:W2:Y:S01]  /*2530*/  LDG.E.U16 R40, [R28.64] ;  /* 0x000000041c287981 */ /* 0x0000a2000c1e1500 */
[-C--:B-1----:R-:W-:Y:S01]  /*2540*/  LEA R30, P1, R41, R32.reuse, 0x1 ;  /* 0x00000020291e7211 */ /* 0x082fe200078208ff */
[----:B------:R-:W-:Y:S01]  /*2550*/  IMAD R53, R39, 0x2, R53 ;  /* 0x0000000227357824 */ /* 0x000fe200078e0235 */
[----:B0-----:R-:W-:-:S04]  /*2560*/  LEA R28, P0, R46, R32, 0x1 ;  /* 0x000000202e1c7211 */ /* 0x001fc800078008ff */
[-C--:B------:R-:W-:Y:S01]  /*2570*/  LEA.HI.X.SX32 R29, R46, R33.reuse, 0x1, P0 ;  /* 0x000000212e1d7211 */ /* 0x080fe200000f0eff */
[----:B------:R-:W-:Y:S01]  /*2580*/  IMAD R39, R39, 0x2, R53 ;  /* 0x0000000227277824 */ /* 0x000fe200078e0235 */
[----:B------:R-:W-:-:S03]  /*2590*/  LEA.HI.X.SX32 R31, R41, R33, 0x1, P1 ;  /* 0x00000021291f7211 */ /* 0x000fc600008f0eff */
[----:B------:R0:W2:Y:S04]  /*25a0*/  LDG.E.U16 R46, [R28.64] ;  /* 0x000000041c2e7981 */ /* 0x0000a8000c1e1500 */
[----:B------:R1:W2:Y:S01]  /*25b0*/  LDG.E.U16 R41, [R30.64] ;  /* 0x000000041e297981 */ /* 0x0002a2000c1e1500 */
[----:B0-----:R-:W-:-:S03]  /*25c0*/  LEA R28, P0, R53, R32, 0x1 ;  /* 0x00000020351c7211 */ /* 0x001fc600078008ff */
[----:B------:R-:W0:Y:S01]  /*25d0*/  S2R R58, SR_TID.X ;  /* 0x00000000003a7919 */ /* 0x000e220000002100 */
[----:B-1----:R-:W-:Y:S02]  /*25e0*/  LEA R30, P1, R39, R32, 0x1 ;  /* 0x00000020271e7211 */ /* 0x002fe400078208ff */
[-C--:B------:R-:W-:Y:S02]  /*25f0*/  LEA.HI.X.SX32 R29, R53, R33.reuse, 0x1, P0 ;  /* 0x00000021351d7211 */ /* 0x080fe400000f0eff */
[----:B------:R-:W-:-:S03]  /*2600*/  LEA.HI.X.SX32 R31, R39, R33, 0x1, P1 ;  /* 0x00000021271f7211 */ /* 0x000fc600008f0eff */
[----:B------:R1:W2:Y:S04]  /*2610*/  LDG.E.U16 R39, [R28.64] ;  /* 0x000000041c277981 */ /* 0x0002a8000c1e1500 */
[----:B------:R0:W2:Y:S01]  /*2620*/  LDG.E.U16 R53, [R30.64] ;  /* 0x000000041e357981 */ /* 0x0000a2000c1e1500 */
[----:B-1----:R-:W-:-:S04]  /*2630*/  LEA R28, P0, R37, R32, 0x1 ;  /* 0x00000020251c7211 */ /* 0x002fc800078008ff */
[----:B------:R-:W-:Y:S02]  /*2640*/  LEA.HI.X.SX32 R29, R37, R33, 0x1, P0 ;  /* 0x00000021251d7211 */ /* 0x000fe400000f0eff */
[----:B0-----:R-:W-:-:S03]  /*2650*/  LEA R30, P1, R38, R32, 0x1 ;  /* 0x00000020261e7211 */ /* 0x001fc600078208ff */
[----:B------:R0:W2:Y:S01]  /*2660*/  LDG.E.U16 R37, [R28.64] ;  /* 0x000000041c257981 */ /* 0x0000a2000c1e1500 */
[----:B------:R-:W-:Y:S02]  /*2670*/  LEA.HI.X.SX32 R31, R38, R33, 0x1, P1 ;  /* 0x00000021261f7211 */ /* 0x000fe400008f0eff */
[----:B------:R-:W-:-:S03]  /*2680*/  LOP3.LUT R58, R58, 0xff, RZ, 0xc0, !PT ;  /* 0x000000ff3a3a7812 */ /* 0x000fc600078ec0ff */
[----:B------:R1:W2:Y:S01]  /*2690*/  LDG.E.U16 R38, [R30.64] ;  /* 0x000000041e267981 */ /* 0x0002a2000c1e1500 */
[----:B0-----:R-:W-:-:S04]  /*26a0*/  LEA R28, P0, R36, R32, 0x1 ;  /* 0x00000020241c7211 */ /* 0x001fc800078008ff */
[----:B------:R-:W-:Y:S02]  /*26b0*/  LEA.HI.X.SX32 R29, R36, R33, 0x1, P0 ;  /* 0x00000021241d7211 */ /* 0x000fe400000f0eff */
[-C--:B-1----:R-:W-:Y:S01]  /*26c0*/  LEA R30, P0, R27, R32.reuse, 0x1 ;  /* 0x000000201b1e7211 */ /* 0x082fe200078008ff */
[----:B------:R-:W2:Y:S01]  /*26d0*/  LDL.LU R36, [R1+0xc] ;  /* 0x00000c0001247983 */ /* 0x000ea20000300800 */
[----:B------:R-:W-:-:S03]  /*26e0*/  LEA R32, P1, R34, R32, 0x1 ;  /* 0x0000002022207211 */ /* 0x000fc600078208ff */
[----:B------:R0:W2:Y:S01]  /*26f0*/  LDG.E.U16 R28, [R28.64] ;  /* 0x000000041c1c7981 */ /* 0x0000a2000c1e1500 */
[-C--:B------:R-:W-:Y:S01]  /*2700*/  LEA.HI.X.SX32 R31, R27, R33.reuse, 0x1, P0 ;  /* 0x000000211b1f7211 */ /* 0x080fe200000f0eff */
[----:B------:R-:W-:Y:S01]  /*2710*/  IMAD.SHL.U32 R27, R58, 0x2, RZ ;  /* 0x000000023a1b7824 */ /* 0x000fe200078e00ff */
[----:B------:R-:W-:Y:S02]  /*2720*/  LEA.HI.X.SX32 R33, R34, R33, 0x1, P1 ;  /* 0x0000002122217211 */ /* 0x000fe400008f0eff */
[----:B------:R-:W2:Y:S04]  /*2730*/  LDL.LU R34, [R1+0x14] ;  /* 0x0000140001227983 */ /* 0x000ea80000300800 */
[----:B------:R1:W2:Y:S01]  /*2740*/  LDG.E.U16 R30, [R30.64] ;  /* 0x000000041e1e7981 */ /* 0x0002a2000c1e1500 */
[----:B0-----:R-:W-:-:S03]  /*2750*/  SHF.R.S32.HI R29, RZ, 0x8, R59 ;  /* 0x00000008ff1d7819 */ /* 0x001fc6000001143b */
[----:B------:R0:W2:Y:S01]  /*2760*/  LDG.E.U16 R32, [R32.64] ;  /* 0x0000000420207981 */ /* 0x0000a2000c1e1500 */
[----:B------:R-:W-:-:S04]  /*2770*/  SGXT R29, R29, 0x1 ;  /* 0x000000011d1d781a */ /* 0x000fc80000000200 */
[----:B------:R-:W-:Y:S01]  /*2780*/  LOP3.LUT R58, R27, 0x210, R29, 0x78, !PT ;  /* 0x000002101b3a7812 */ /* 0x000fe200078e781d */
[----:B-1----:R-:W2:Y:S04]  /*2790*/  LDL.LU R31, [R1+0x20] ;  /* 0x00002000011f7983 */ /* 0x002ea80000300800 */
[----:B0-----:R-:W2:Y:S04]  /*27a0*/  LDL.LU R33, [R1+0x2c] ;  /* 0x00002c0001217983 */ /* 0x001ea80000300800 */
[----:B------:R-:W2:Y:S04]  /*27b0*/  LDL.LU R27, [R1+0xa4] ;  /* 0x0000a400011b7983 */ /* 0x000ea80000300800 */
[----:B------:R0:W-:Y:S04]  /*27c0*/  STS.U16 [R58], R50 ;  /* 0x000000323a007388 */ /* 0x0001e80000000400 */
[----:B------:R1:W-:Y:S04]  /*27d0*/  STS.U16 [R58+0x1000], R51 ;  /* 0x001000333a007388 */ /* 0x0003e80000000400 */
[----:B------:R-:W3:Y:S04]  /*27e0*/  LDL.LU R29, [R1+0x34] ;  /* 0x00003400011d7983 */ /* 0x000ee80000300800 */
[----:B0-----:R-:W3:Y:S04]  /*27f0*/  LDL.LU R50, [R1+0x260] ;  /* 0x0002600001327983 */ /* 0x001ee80000300800 */
[----:B-1----:R-:W3:Y:S04]  /*2800*/  LDL.LU R51, [R1+0x25c] ;  /* 0x00025c0001337983 */ /* 0x002ee80000300800 */
[----:B--2---:R0:W-:Y:S02]  /*2810*/  STS.U16 [R58+0x2000], R27 ;  /* 0x0020001b3a007388 */ /* 0x0041e40000000400 */
[----:B0-----:R-:W-:-:S02]  /*2820*/  IMAD.MOV.U32 R27, RZ, RZ, 0x1 ;  /* 0x00000001ff1b7424 */ /* 0x001fc400078e00ff */
[----:B------:R0:W-:Y:S03]  /*2830*/  STS.U16 [R58+0x3000], R54 ;  /* 0x003000363a007388 */ /* 0x0001e60000000400 */
[----:B------:R-:W-:Y:S02]  /*2840*/  ISETP.LE.AND P0, PT, R27, c[0x0][0x1d0], PT ;  /* 0x000074001b007a0c */ /* 0x000fe40003f03270 */
[----:B------:R-:W2:Y:S04]  /*2850*/  LDL.LU R27, [R1+0x40] ;  /* 0x00004000011b7983 */ /* 0x000ea80000300800 */
[----:B0-----:R-:W3:Y:S04]  /*2860*/  LDL.LU R54, [R1+0x258] ;  /* 0x0002580001367983 */ /* 0x001ee80000300800 */
[----:B------:R0:W-:Y:S04]  /*2870*/  STS.U16 [R58+0x4000], R55 ;  /* 0x004000373a007388 */ /* 0x0001e80000000400 */
[----:B------:R1:W-:Y:S04]  /*2880*/  STS.U16 [R58+0x5000], R56 ;  /* 0x005000383a007388 */ /* 0x0003e80000000400 */
[----:B------:R4:W-:Y:S04]  /*2890*/  STS.U16 [R58+0x6000], R57 ;  /* 0x006000393a007388 */ /* 0x0009e80000000400 */
[----:B0-----:R-:W3:Y:S04]  /*28a0*/  LDL.LU R55, [R1+0x254] ;  /* 0x0002540001377983 */ /* 0x001ee80000300800 */
[----:B-1----:R-:W3:Y:S04]  /*28b0*/  LDL.LU R56, [R1+0x250] ;  /* 0x0002500001387983 */ /* 0x002ee80000300800 */
[----:B----4-:R-:W4:Y:S04]  /*28c0*/  LDL.LU R57, [R1+0x24c] ;  /* 0x00024c0001397983 */ /* 0x010f280000300800 */
[----:B-----5:R0:W-:Y:S04]  /*28d0*/  STS.U16 [R58+0x7000], R60 ;  /* 0x0070003c3a007388 */ /* 0x0201e80000000400 */
[----:B0-----:R-:W5:Y:S04]  /*28e0*/  LDL.LU R60, [R1+0x248] ;  /* 0x00024800013c7983 */ /* 0x001f680000300800 */
[----:B------:R0:W-:Y:S04]  /*28f0*/  STS.U16 [R58+0x8000], R61 ;  /* 0x0080003d3a007388 */ /* 0x0001e80000000400 */
[----:B0-----:R-:W4:Y:S04]  /*2900*/  LDL.LU R61, [R1+0x244] ;  /* 0x00024400013d7983 */ /* 0x001f280000300800 */
[----:B--2---:R0:W-:Y:S04]  /*2910*/  STS.U16 [R58+0x9000], R27 ;  /* 0x0090001b3a007388 */ /* 0x0041e80000000400 */
[----:B---3--:R1:W-:Y:S04]  /*2920*/  STS.U16 [R58+0xa000], R29 ;  /* 0x00a0001d3a007388 */ /* 0x0083e80000000400 */
[----:B------:R2:W-:Y:S04]  /*2930*/  STS.U16 [R58+0xb000], R33 ;  /* 0x00b000213a007388 */ /* 0x0005e80000000400 */
[----:B0-----:R-:W5:Y:S04]  /*2940*/  LDL.LU R27, [R1+0x3c] ;  /* 0x00003c00011b7983 */ /* 0x001f680000300800 */
[----:B------:R0:W-:Y:S04]  /*2950*/  STS.U16 [R58+0xc000], R31 ;  /* 0x00c0001f3a007388 */ /* 0x0001e80000000400 */
[----:B-1----:R-:W5:Y:S04]  /*2960*/  LDL.LU R29, [R1+0x30] ;  /* 0x00003000011d7983 */ /* 0x002f680000300800 */
[----:B------:R1:W-:Y:S04]  /*2970*/  STS.U16 [R58+0xd000], R34 ;  /* 0x00d000223a007388 */ /* 0x0003e80000000400 */
[----:B--2---:R-:W2:Y:S04]  /*2980*/  LDL.LU R33, [R1+0x24] ;  /* 0x0000240001217983 */ /* 0x004ea80000300800 */
[----:B------:R1:W-:Y:S04]  /*2990*/  STS.U16 [R58+0xe000], R36 ;  /* 0x00e000243a007388 */ /* 0x0003e80000000400 */
[----:B0-----:R-:W2:Y:S04]  /*29a0*/  LDL.LU R31, [R1+0x1c] ;  /* 0x00001c00011f7983 */ /* 0x001ea80000300800 */
[----:B------:R-:W-:Y:S04]  /*29b0*/  STS.U16 [R58+0xf000], R48 ;  /* 0x00f000303a007388 */ /* 0x000fe80000000400 */
[----:B-1----:R-:W2:Y:S04]  /*29c0*/  LDL.LU R34, [R1+0x10] ;  /* 0x0000100001227983 */ /* 0x002ea80000300800 */
[----:B------:R-:W2:Y:S04]  /*29d0*/  LDL.LU R36, [R1+0x4] ;  /* 0x0000040001247983 */ /* 0x000ea80000300800 */
[----:B-----5:R0:W-:Y:S04]  /*29e0*/  STS.U16 [R58+0x10000], R60 ;  /* 0x0100003c3a007388 */ /* 0x0201e80000000400 */
[----:B------:R1:W-:Y:S04]  /*29f0*/  STS.U16 [R58+0x11000], R56 ;  /* 0x011000383a007388 */ /* 0x0003e80000000400 */
[----:B------:R5:W-:Y:S04]  /*2a00*/  STS.U16 [R58+0x12000], R54 ;  /* 0x012000363a007388 */ /* 0x000be80000000400 */
[----:B0-----:R-:W2:Y:S04]  /*2a10*/  LDL.LU R60, [R1+0x44] ;  /* 0x00004400013c7983 */ /* 0x001ea80000300800 */
[----:B-1----:R-:W2:Y:S04]  /*2a20*/  LDL.LU R56, [R1+0x50] ;  /* 0x0000500001387983 */ /* 0x002ea80000300800 */
[----:B-----5:R-:W5:Y:S04]  /*2a30*/  LDL.LU R54, [R1+0x60] ;  /* 0x0000600001367983 */ /* 0x020f680000300800 */
[----:B------:R0:W-:Y:S04]  /*2a40*/  STS.U16 [R58+0x13000], R50 ;  /* 0x013000323a007388 */ /* 0x0001e80000000400 */
[----:B------:R1:W-:Y:S04]  /*2a50*/  STS.U16 [R58+0x14000], R47 ;  /* 0x0140002f3a007388 */ /* 0x0003e80000000400 */
[----:B------:R4:W-:Y:S04]  /*2a60*/  STS.U16 [R58+0x15000], R24 ;  /* 0x015000183a007388 */ /* 0x0009e80000000400 */
[----:B0-----:R-:W2:Y:S04]  /*2a70*/  LDL.LU R50, [R1+0x70] ;  /* 0x0000700001327983 */ /* 0x001ea80000300800 */
[----:B-1----:R-:W2:Y:S04]  /*2a80*/  LDL.LU R47, [R1+0x80] ;  /* 0x00008000012f7983 */ /* 0x002ea80000300800 */
[----:B----4-:R-:W4:Y:S04]  /*2a90*/  LDL.LU R24, [R1+0x90] ;  /* 0x0000900001187983 */ /* 0x010f280000300800 */
[----:B------:R0:W-:Y:S04]  /*2aa0*/  STS.U16 [R58+0x16000], R23 ;  /* 0x016000173a007388 */ /* 0x0001e80000000400 */
[----:B------:R1:W-:Y:S04]  /*2ab0*/  STS.U16 [R58+0x17000], R22 ;  /* 0x017000163a007388 */ /* 0x0003e80000000400 */
[----:B------:R1:W-:Y:S04]  /*2ac0*/  STS.U16 [R58+0x18000], R21 ;  /* 0x018000153a007388 */ /* 0x0003e80000000400 */
[----:B0-----:R-:W2:Y:S04]  /*2ad0*/  LDL.LU R23, [R1+0xa0] ;  /* 0x0000a00001177983 */ /* 0x001ea80000300800 */
[----:B-1----:R-:W2:Y:S04]  /*2ae0*/  LDL.LU R22, [R1+0xb0] ;  /* 0x0000b00001167983 */ /* 0x002ea80000300800 */
[----:B------:R-:W2:Y:S01]  /*2af0*/  LDL.LU R21, [R1+0xc0] ;  /* 0x0000c00001157983 */ /* 0x000ea20000300800 */
[----:B------:R-:W-:-:S03]  /*2b00*/  LOP3.LUT R48, R58, 0x20, RZ, 0x3c, !PT ;  /* 0x000000203a307812 */ /* 0x000fc600078e3cff */
[----:B------:R-:W-:Y:S04]  /*2b10*/  STS.U16 [R58+0x19000], R20 ;  /* 0x019000143a007388 */ /* 0x000fe80000000400 */
[----:B------:R-:W-:Y:S04]  /*2b20*/  STS.U16 [R58+0x1a000], R19 ;  /* 0x01a000133a007388 */ /* 0x000fe80000000400 */
[----:B------:R-:W-:Y:S04]  /*2b30*/  STS.U16 [R58+0x1b000], R18 ;  /* 0x01b000123a007388 */ /* 0x000fe80000000400 */
[----:B------:R0:W-:Y:S04]  /*2b40*/  STS.U16 [R58+0x1c000], R0 ;  /* 0x01c000003a007388 */ /* 0x0001e80000000400 */
[----:B------:R-:W-:Y:S04]  /*2b50*/  STS.U16 [R58+0x1d000], R17 ;  /* 0x01d000113a007388 */ /* 0x000fe80000000400 */
[----:B------:R-:W-:Y:S04]  /*2b60*/  STS.U16 [R58+0x1e000], R16 ;  /* 0x01e000103a007388 */ /* 0x000fe80000000400 */
[----:B0-----:R-:W5:Y:S04]  /*2b70*/  LDL.LU R0, [R1+0x104] ;  /* 0x0001040001007983 */ /* 0x001f680000300800 */
[----:B------:R-:W5:Y:S04]  /*2b80*/  LDL.LU R18, [R1+0x100] ;  /* 0x0001000001127983 */ /* 0x000f680000300800 */
[----:B------:R-:W-:Y:S04]  /*2b90*/  STS.U16 [R58+0x1f000], R25 ;  /* 0x01f000193a007388 */ /* 0x000fe80000000400 */
[----:B------:R-:W5:Y:S04]  /*2ba0*/  LDL.LU R19, [R1+0xfc] ;  /* 0x0000fc0001137983 */ /* 0x000f680000300800 */
[----:B------:R-:W5:Y:S04]  /*2bb0*/  LDL.LU R20, [R1+0xf4] ;  /* 0x0000f40001147983 */ /* 0x000f680000300800 */
[----:B--2---:R0:W-:Y:S04]  /*2bc0*/  STS.U16 [R48+0x400], R21 ;  /* 0x0004001530007388 */ /* 0x0041e80000000400 */
[----:B------:R1:W-:Y:S04]  /*2bd0*/  STS.U16 [R48+0x1400], R22 ;  /* 0x0014001630007388 */ /* 0x0003e80000000400 */
[----:B------:R2:W-:Y:S04]  /*2be0*/  STS.U16 [R48+0x2400], R23 ;  /* 0x0024001730007388 */ /* 0x0005e80000000400 */
[----:B0-----:R-:W3:Y:S04]  /*2bf0*/  LDL.LU R21, [R1+0xf0] ;  /* 0x0000f00001157983 */ /* 0x001ee80000300800 */
[----:B-1----:R-:W3:Y:S04]  /*2c00*/  LDL.LU R22, [R1+0xec] ;  /* 0x0000ec0001167983 */ /* 0x002ee80000300800 */
[----:B----4-:R0:W-:Y:S04]  /*2c10*/  STS.U16 [R48+0x3400], R24 ;  /* 0x0034001830007388 */ /* 0x0101e80000000400 */
[----:B--2---:R-:W2:Y:S04]  /*2c20*/  LDL.LU R23, [R1+0xe4] ;  /* 0x0000e40001177983 */ /* 0x004ea80000300800 */
[----:B------:R1:W-:Y:S04]  /*2c30*/  STS.U16 [R48+0x4400], R47 ;  /* 0x0044002f30007388 */ /* 0x0003e80000000400 */
[----:B0-----:R-:W4:Y:S04]  /*2c40*/  LDL.LU R24, [R1+0xe0] ;  /* 0x0000e00001187983 */ /* 0x001f280000300800 */
[----:B------:R0:W-:Y:S04]  /*2c50*/  STS.U16 [R48+0x5400], R50 ;  /* 0x0054003230007388 */ /* 0x0001e80000000400 */
[----:B-1----:R-:W4:Y:S04]  /*2c60*/  LDL.LU R47, [R1+0xdc] ;  /* 0x0000dc00012f7983 */ /* 0x002f280000300800 */
[----:B-----5:R1:W-:Y:S04]  /*2c70*/  STS.U16 [R48+0x6400], R54 ;  /* 0x0064003630007388 */ /* 0x0203e80000000400 */
[----:B0-----:R-:W5:Y:S04]  /*2c80*/  LDL.LU R50, [R1+0xd4] ;  /* 0x0000d40001327983 */ /* 0x001f680000300800 */
[----:B------:R0:W-:Y:S04]  /*2c90*/  STS.U16 [R48+0x7400], R56 ;  /* 0x0074003830007388 */ /* 0x0001e80000000400 */
[----:B-1----:R-:W5:Y:S04]  /*2ca0*/  LDL.LU R54, [R1+0xd0] ;  /* 0x0000d00001367983 */ /* 0x002f680000300800 */
[----:B------:R1:W-:Y:S04]  /*2cb0*/  STS.U16 [R48+0x8400], R60 ;  /* 0x0084003c30007388 */ /* 0x0003e80000000400 */
        /* <DEDUP_REMOVED lines=13> */
[----:B-1----:R-:W5:Y:S04]  /*2d90*/  LDL.LU R36, [R1+0x5c] ;  /* 0x00005c0001247983 */ /* 0x002f680000300800 */
[----:B------:R-:W-:Y:S04]  /*2da0*/  STS.U16 [R48+0xf400], R61 ;  /* 0x00f4003d30007388 */ /* 0x000fe80000000400 */
        /* <DEDUP_REMOVED lines=15> */
[----:B------:R0:W-:Y:S04]  /*2ea0*/  STS.U16 [R48+0x1f400], R44 ;  /* 0x01f4002c30007388 */ /* 0x0001e80000000400 */
[----:B0-----:R-:W5:Y:S01]  /*2eb0*/  LDL.LU R48, [R1+0x240] ;  /* 0x0002400001307983 */ /* 0x001f620000300800 */
[----:B------:R-:W-:-:S03]  /*2ec0*/  LOP3.LUT R51, R58, 0x40, RZ, 0x3c, !PT ;  /* 0x000000403a337812 */ /* 0x000fc600078e3cff */
[----:B------:R-:W5:Y:S04]  /*2ed0*/  LDL.LU R55, [R1+0x124] ;  /* 0x0001240001377983 */ /* 0x000f680000300800 */
[----:B------:R-:W5:Y:S04]  /*2ee0*/  LDL.LU R57, [R1+0x120] ;  /* 0x0001200001397983 */ /* 0x000f680000300800 */
[----:B------:R-:W5:Y:S04]  /*2ef0*/  LDL.LU R61, [R1+0x11c] ;  /* 0x00011c00013d7983 */ /* 0x000f680000300800 */
[----:B------:R-:W5:Y:S04]  /*2f00*/  LDL.LU R25, [R1+0x118] ;  /* 0x0001180001197983 */ /* 0x000f680000300800 */
[----:B------:R-:W5:Y:S04]  /*2f10*/  LDL.LU R16, [R1+0x114] ;  /* 0x0001140001107983 */ /* 0x000f680000300800 */
[----:B------:R-:W-:Y:S04]  /*2f20*/  STS.U16 [R51+0x800], R0 ;  /* 0x0008000033007388 */ /* 0x000fe80000000400 */
[----:B------:R-:W5:Y:S04]  /*2f30*/  LDL.LU R17, [R1+0x110] ;  /* 0x0001100001117983 */ /* 0x000f680000300800 */
[----:B------:R0:W-:Y:S04]  /*2f40*/  STS.U16 [R51+0x1800], R18 ;  /* 0x0018001233007388 */ /* 0x0001e80000000400 */
[----:B------:R1:W-:Y:S04]  /*2f50*/  STS.U16 [R51+0x2800], R19 ;  /* 0x0028001333007388 */ /* 0x0003e80000000400 */
[----:B------:R1:W-:Y:S04]  /*2f60*/  STS.U16 [R51+0x3800], R20 ;  /* 0x0038001433007388 */ /* 0x0003e80000000400 */
[----:B0-----:R-:W5:Y:S04]  /*2f70*/  LDL.LU R18, [R1+0x10c] ;  /* 0x00010c0001127983 */ /* 0x001f680000300800 */
[----:B-1----:R-:W5:Y:S04]  /*2f80*/  LDL.LU R19, [R1+0x108] ;  /* 0x0001080001137983 */ /* 0x002f680000300800 */
[----:B------:R-:W5:Y:S01]  /*2f90*/  LDL.LU R20, [R1+0xf8] ;  /* 0x0000f80001147983 */ /* 0x000f620000300800 */
[----:B------:R-:W-:-:S03]  /*2fa0*/  LOP3.LUT R0, R58, 0x60, RZ, 0x3c, !PT ;  /* 0x000000603a007812 */ /* 0x000fc600078e3cff */
[----:B---3--:R0:W-:Y:S04]  /*2fb0*/  STS.U16 [R51+0x4800], R21 ;  /* 0x0048001533007388 */ /* 0x0081e80000000400 */
[----:B------:R1:W-:Y:S04]  /*2fc0*/  STS.U16 [R51+0x5800], R22 ;  /* 0x0058001633007388 */ /* 0x0003e80000000400 */
[----:B0-----:R-:W3:Y:S04]  /*2fd0*/  LDL.LU R21, [R1+0xe8] ;  /* 0x0000e80001157983 */ /* 0x001ee80000300800 */
[----:B--2---:R0:W-:Y:S04]  /*2fe0*/  STS.U16 [R51+0x6800], R23 ;  /* 0x0068001733007388 */ /* 0x0041e80000000400 */
[----:B-1----:R-:W2:Y:S04]  /*2ff0*/  LDL.LU R22, [R1+0xd8] ;  /* 0x0000d80001167983 */ /* 0x002ea80000300800 */
[----:B----4-:R1:W-:Y:S04]  /*3000*/  STS.U16 [R51+0x7800], R24 ;  /* 0x0078001833007388 */ /* 0x0103e80000000400 */
        /* <DEDUP_REMOVED lines=23> */
[----:B0-----:R-:W5:Y:S04]  /*3180*/  LDL.LU R36, [R1+0x8] ;  /* 0x0000080001247983 */ /* 0x001f680000300800 */
[----:B------:R-:W5:Y:S04]  /*3190*/  LDL.LU R58, [R1+0x238] ;  /* 0x00023800013a7983 */ /* 0x000f680000300800 */
        /* <DEDUP_REMOVED lines=8> */
[----:B------:R1:W-:Y:S04]  /*3220*/  STS.U16 [R51+0x1b800], R2 ;  /* 0x01b8000233007388 */ /* 0x0003e80000000400 */
        /* <DEDUP_REMOVED lines=13> */
[----:B------:R-:W-:Y:S01]  /*3300*/  STS.U16 [R0+0x8c00], R20 ;  /* 0x008c001400007388 */ /* 0x000fe20000000400 */
[----:B0-----:R-:W-:-:S02]  /*3310*/  IMAD.MOV.U32 R3, RZ, RZ, 0x3f800000 ;  /* 0x3f800000ff037424 */ /* 0x001fc400078e00ff */
[----:B-1----:R-:W-:Y:S01]  /*3320*/  IMAD.MOV.U32 R2, RZ, RZ, 0x3f800000 ;  /* 0x3f800000ff027424 */ /* 0x002fe200078e00ff */
[----:B---3--:R-:W-:Y:S04]  /*3330*/  STS.U16 [R0+0x9c00], R21 ;  /* 0x009c001500007388 */ /* 0x008fe80000000400 */
[----:B--2---:R-:W-:Y:S04]  /*3340*/  STS.U16 [R0+0xac00], R22 ;  /* 0x00ac001600007388 */ /* 0x004fe80000000400 */
[----:B----4-:R-:W-:Y:S04]  /*3350*/  STS.U16 [R0+0xbc00], R23 ;  /* 0x00bc001700007388 */ /* 0x010fe80000000400 */
[----:B------:R-:W-:Y:S04]  /*3360*/  STS.U16 [R0+0xcc00], R24 ;  /* 0x00cc001800007388 */ /* 0x000fe80000000400 */
[----:B-----5:R-:W-:Y:S04]  /*3370*/  STS.U16 [R0+0xdc00], R47 ;  /* 0x00dc002f00007388 */ /* 0x020fe80000000400 */
        /* <DEDUP_REMOVED lines=16> */
[----:B------:R0:W-:Y:S02]  /*3480*/  STS.U16 [R0+0x1ec00], R32 ;  /* 0x01ec002000007388 */ /* 0x0001e40000000400 */
[----:B0-----:R-:W-:-:S05]  /*3490*/  MOV R0, 0xff800000 ;  /* 0xff80000000007802 */ /* 0x001fca0000000f00 */
[----:B------:R0:W-:Y:S04]  /*34a0*/  STL [R1+0x234], R0 ;  /* 0x0002340001007387 */ /* 0x0001e80000100800 */
[----:B------:R0:W-:Y:S04]  /*34b0*/  STL [R1+0x1a4], R3 ;  /* 0x0001a40301007387 */ /* 0x0001e80000100800 */
[----:B------:R0:W-:Y:S04]  /*34c0*/  STL [R1+0x1a8], R2 ;  /* 0x0001a80201007387 */ /* 0x0001e80000100800 */
[----:B------:R0:W-:Y:S04]  /*34d0*/  STL [R1+0x160], RZ ;  /* 0x000160ff01007387 */ /* 0x0001e80000100800 */
[----:B------:R0:W-:Y:S04]  /*34e0*/  STL [R1+0x230], R0 ;  /* 0x0002300001007387 */ /* 0x0001e80000100800 */
[----:B------:R0:W-:Y:S04]  /*34f0*/  STL [R1+0x164], RZ ;  /* 0x000164ff01007387 */ /* 0x0001e80000100800 */
        /* <DEDUP_REMOVED lines=86> */
[----:B------:R0:W-:Y:S04]  /*3a60*/  STL [R1], RZ ;  /* 0x000000ff01007387 */ /* 0x0001e80000100800 */
[----:B------:R0:W-:Y:S04]  /*3a70*/  STL [R1+0x4], RZ ;  /* 0x000004ff01007387 */ /* 0x0001e80000100800 */
[----:B------:R0:W-:Y:S04]  /*3a80*/  STL [R1+0x8], RZ ;  /* 0x000008ff01007387 */ /* 0x0001e80000100800 */
[----:B------:R0:W-:Y:S01]  /*3a90*/  STL [R1+0xc], RZ ;  /* 0x00000cff01007387 */ /* 0x0001e20000100800 */
[----:B------:R-:W-:Y:S01]  /*3aa0*/  CS2R R4, SRZ ;  /* 0x0000000000047805 */ /* 0x000fe2000001ff00 */
        /* <DEDUP_REMOVED lines=17> */
[----:B------:R-:W-:-:S02]  /*3bc0*/  IMAD.SHL.U32 R40, R59, 0x2, RZ ;  /* 0x000000023b287824 */ /* 0x000fc400078e00ff */
[----:B------:R-:W-:Y:S01]  /*3bd0*/  IMAD.SHL.U32 R41, R59, 0x20, RZ ;  /* 0x000000203b297824 */ /* 0x000fe200078e00ff */
[----:B------:R-:W-:Y:S05]  /*3be0*/  @!P0 BRA `(.L_x_0) ;  /* 0x0000378000008947 */ /* 0x000fea0003800000 */
[----:B0-----:R-:W0:Y:S01]  /*3bf0*/  S2R R60, SR_TID.X ;  /* 0x00000000003c7919 */ /* 0x001e220000002100 */
[C---:B------:R-:W-:Y:S01]  /*3c00*/  LOP3.LUT R0, R59.reuse, 0xf, RZ, 0xc0, !PT ;  /* 0x0000000f3b007812 */ /* 0x040fe200078ec0ff */
[----:B------:R-:W-:Y:S01]  /*3c10*/  IMAD.MOV.U32 R15, RZ, RZ, c[0x0][0x1b8] ;  /* 0x00006e00ff0f7624 */ /* 0x000fe200078e00ff */
[----:B------:R-:W-:Y:S02]  /*3c20*/  SHF.R.S32.HI R10, RZ, 0x2, R59 ;  /* 0x00000002ff0a7819 */ /* 0x000fe4000001143b */
[C---:B------:R-:W-:Y:S01]  /*3c30*/  LOP3.LUT R9, R59.reuse, 0x7, RZ, 0xc0, !PT ;  /* 0x000000073b097812 */ /* 0x040fe200078ec0ff */
[----:B------:R-:W-:Y:S01]  /*3c40*/  IMAD R8, R0, c[0x0][0x1b4], RZ ;  /* 0x00006d0000087a24 */ /* 0x000fe200078e02ff */
[----:B------:R-:W-:-:S03]  /*3c50*/  LEA.HI R12, R59, 0xe0, RZ, 0x1c ;  /* 0x000000e03b0c7811 */ /* 0x000fc600078fe0ff */
[----:B------:R-:W-:Y:S02]  /*3c60*/  IMAD.SHL.U32 R7, R8, 0x2, RZ ;  /* 0x0000000208077824 */ /* 0x000fe400078e00ff */
[----:B------:R-:W-:Y:S01]  /*3c70*/  IMAD R26, R12, c[0x0][0x1b8], RZ ;  /* 0x00006e000c1a7a24 */ /* 0x000fe200078e02ff */
[----:B0-----:R-:W-:Y:S02]  /*3c80*/  LOP3.LUT R56, R60, 0xff, RZ, 0xc0, !PT ;  /* 0x000000ff3c387812 */ /* 0x001fe400078ec0ff */
[----:B------:R-:W0:Y:S03]  /*3c90*/  S2R R60, SR_CTAID.Y ;  /* 0x00000000003c7919 */ /* 0x000e260000002600 */
[----:B------:R-:W-:Y:S02]  /*3ca0*/  IMAD R4, R56, c[0x0][0x1a8], RZ ;  /* 0x00006a0038047a24 */ /* 0x000fe400078e02ff */
[----:B------:R-:W1:Y:S03]  /*3cb0*/  S2R R56, SR_TID.X ;  /* 0x0000000000387919 */ /* 0x000e660000002100 */
[----:B------:R-:W-:Y:S01]  /*3cc0*/  SHF.L.U32 R5, R4, 0x1, RZ ;  /* 0x0000000104057819 */ /* 0x000fe200000006ff */
[----:B0-----:R-:W-:-:S02]  /*3cd0*/  IMAD R2, R60, c[0x0][0x1a0], RZ ;  /* 0x000068003c027a24 */ /* 0x001fc400078e02ff */
[----:B------:R-:W-:Y:S01]  /*3ce0*/  IMAD R3, R60, c[0x0][0x1b0], RZ ;  /* 0x00006c003c037a24 */ /* 0x000fe200078e02ff */
[----:B------:R-:W-:Y:S01]  /*3cf0*/  LOP3.LUT R60, R59, 0x10, RZ, 0xc0, !PT ;  /* 0x000000103b3c7812 */ /* 0x000fe200078ec0ff */
[----:B------:R-:W-:Y:S01]  /*3d00*/  IMAD.SHL.U32 R0, R2, 0x2, RZ ;  /* 0x0000000202007824 */ /* 0x000fe200078e00ff */
[----:B-1----:R-:W-:Y:S01]  /*3d10*/  SHF.R.U32.HI R56, RZ, 0x8, R56 ;  /* 0x00000008ff387819 */ /* 0x002fe20000011638 */
[----:B------:R-:W-:-:S03]  /*3d20*/  IMAD.SHL.U32 R6, R3, 0x2, RZ ;  /* 0x0000000203067824 */ /* 0x000fc600078e00ff */
[----:B------:R-:W-:Y:S02]  /*3d30*/  IADD3 R0, P0, P1, R5, c[0x0][0x168], R0 ;  /* 0x00005a0005007a10 */ /* 0x000fe4000791e000 */
[----:B------:R-:W-:Y:S01]  /*3d40*/  IADD3 R5, P2, P3, R7, c[0x0][0x170], R6 ;  /* 0x00005c0007057a10 */ /* 0x000fe20007b5e006 */
[----:B------:R-:W-:Y:S01]  /*3d50*/  IMAD.HI R7, R4, 0x2, RZ ;  /* 0x0000000204077827 */ /* 0x000fe200078e02ff */
[----:B------:R-:W-:Y:S02]  /*3d60*/  SGXT R6, R10, 0x1 ;  /* 0x000000010a06781a */ /* 0x000fe40000000200 */
[----:B------:R-:W-:Y:S01]  /*3d70*/  LOP3.LUT R10, R40, 0x10, RZ, 0xc0, !PT ;  /* 0x00000010280a7812 */ /* 0x000fe200078ec0ff */
[----:B------:R-:W-:Y:S01]  /*3d80*/  IMAD.HI R4, R2, 0x2, RZ ;  /* 0x0000000202047827 */ /* 0x000fe200078e02ff */
[----:B------:R-:W-:Y:S02]  /*3d90*/  LOP3.LUT R11, R6, 0x90, RZ, 0xc0, !PT ;  /* 0x00000090060b7812 */ /* 0x000fe400078ec0ff */
[----:B------:R-:W-:Y:S01]  /*3da0*/  SGXT.U32 R56, R56, 0x1 ;  /* 0x000000013838781a */ /* 0x000fe20000000000 */
[----:B------:R-:W-:Y:S01]  /*3db0*/  IMAD.HI R6, R3, 0x2, RZ ;  /* 0x0000000203067827 */ /* 0x000fe200078e02ff */
[----:B------:R-:W-:-:S02]  /*3dc0*/  LOP3.LUT R3, R10, 0x1e0, R59, 0xf8, !PT ;  /* 0x000001e00a037812 */ /* 0x000fc400078ef83b */
[----:B------:R-:W-:Y:S01]  /*3dd0*/  LOP3.LUT R11, R11, 0x60, R41, 0xf8, !PT ;  /* 0x000000600b0b7812 */ /* 0x000fe200078ef829 */
[----:B------:R-:W-:Y:S01]  /*3de0*/  IMAD R2, R9, 0x210, RZ ;  /* 0x0000021009027824 */ /* 0x000fe200078e02ff */
[----:B------:R-:W-:Y:S01]  /*3df0*/  LEA.HI R10, R59, 0x60, RZ, 0x1c ;  /* 0x000000603b0a7811 */ /* 0x000fe200078fe0ff */
[----:B------:R-:W-:Y:S01]  /*3e00*/  IMAD.HI R9, R8, 0x2, RZ ;  /* 0x0000000208097827 */ /* 0x000fe200078e02ff */
[----:B------:R-:W-:Y:S02]  /*3e10*/  LOP3.LUT R11, R11, 0x10, R40, 0x78, !PT ;  /* 0x000000100b0b7812 */ /* 0x000fe400078e7828 */
[----:B------:R-:W-:Y:S01]  /*3e20*/  LOP3.LUT R61, R2, R3, RZ, 0x3c, !PT ;  /* 0x00000003023d7212 */ /* 0x000fe200078e3cff */
[----:B------:R-:W-:Y:S01]  /*3e30*/  IMAD R20, R10, c[0x0][0x1b8], RZ ;  /* 0x00006e000a147a24 */ /* 0x000fe200078e02ff */
[----:B------:R-:W-:Y:S01]  /*3e40*/  IADD3.X R3, R7, c[0x0][0x16c], R4, P0, P1 ;  /* 0x00005b0007037a10 */ /* 0x000fe200007e2404 */
[----:B------:R-:W-:Y:S01]  /*3e50*/  IMAD R14, R56, c[0x0][0x1a4], RZ ;  /* 0x00006900380e7a24 */ /* 0x000fe200078e02ff */
[----:B------:R-:W-:Y:S01]  /*3e60*/  SHF.R.U32.HI R4, RZ, 0x4, R59 ;  /* 0x00000004ff047819 */ /* 0x000fe2000001163b */
[----:B------:R-:W-:Y:S01]  /*3e70*/  IMAD R61, R60, 0x100, R61 ;  /* 0x000001003c3d7824 */ /* 0x000fe200078e023d */
[----:B------:R-:W-:Y:S01]  /*3e80*/  IADD3.X R13, R9, c[0x0][0x174], R6, P2, P3 ;  /* 0x00005d00090d7a10 */ /* 0x000fe200017e6406 */
[----:B------:R-:W-:Y:S01]  /*3e90*/  IMAD.MOV.U32 R7, RZ, RZ, c[0x0][0x1a4] ;  /* 0x00006900ff077624 */ /* 0x000fe200078e00ff */
[----:B------:R-:W-:-:S02]  /*3ea0*/  SGXT.U32 R4, R4, 0x5 ;  /* 0x000000050404781a */ /* 0x000fc40000000000 */
[----:B------:R-:W-:Y:S01]  /*3eb0*/  LEA.HI R9, R59, 0x20, RZ, 0x1c ;  /* 0x000000203b097811 */ /* 0x000fe200078fe0ff */
[----:B------:R-:W-:Y:S01]  /*3ec0*/  IMAD R6, R7, 0x2, R14 ;  /* 0x0000000207067824 */ /* 0x000fe200078e020e */
[----:B------:R-:W-:Y:S01]  /*3ed0*/  LEA R60, R60, R11, 0x4 ;  /* 0x0000000b3c3c7211 */ /* 0x000fe200078e20ff */
[----:B------:R-:W-:Y:S01]  /*3ee0*/  IMAD R16, R4, c[0x0][0x1b8], RZ ;  /* 0x00006e0004107a24 */ /* 0x000fe200078e02ff */
[----:B------:R-:W-:Y:S01]  /*3ef0*/  LEA.HI R11, R59, 0xa0, RZ, 0x1c ;  /* 0x000000a03b0b7811 */ /* 0x000fe200078fe0ff */
[----:B------:R-:W-:Y:S01]  /*3f00*/  IMAD R18, R9, c[0x0][0x1b8], RZ ;  /* 0x00006e0009127a24 */ /* 0x000fe200078e02ff */
[-C--:B------:R-:W-:Y:S01]  /*3f10*/  LEA R28, P5, R20, R5.reuse, 0x1 ;  /* 0x00000005141c7211 */ /* 0x080fe200078a08ff */
[----:B------:R-:W-:Y:S01]  /*3f20*/  IMAD R12, R15, 0x40, R16 ;  /* 0x000000400f0c7824 */ /* 0x000fe200078e0210 */
[-C--:B------:R-:W-:Y:S01]  /*3f30*/  LEA R36, P2, R16, R5.reuse, 0x1 ;  /* 0x0000000510247211 */ /* 0x080fe200078408ff */
[----:B------:R-:W-:Y:S01]  /*3f40*/  IMAD R24, R11, c[0x0][0x1b8], RZ ;  /* 0x00006e000b187a24 */ /* 0x000fe200078e02ff */
[----:B------:R-:W-:-:S02]  /*3f50*/  LEA R38, P3, R18, R5, 0x1 ;  /* 0x0000000512267211 */ /* 0x000fc400078608ff */
[C---:B------:R-:W-:Y:S02]  /*3f60*/  LEA R22, R15.reuse, R12, 0x6 ;  /* 0x0000000c0f167211 */ /* 0x040fe400078e30ff */
[-C--:B------:R-:W-:Y:S02]  /*3f70*/  LEA.HI.X.SX32 R39, R18, R13.reuse, 0x1, P3 ;  /* 0x0000000d12277211 */ /* 0x080fe400018f0eff */
[-C--:B------:R-:W-:Y:S01]  /*3f80*/  LEA.HI.X.SX32 R37, R16, R13.reuse, 0x1, P2 ;  /* 0x0000000d10257211 */ /* 0x080fe200010f0eff */
[----:B------:R-:W-:Y:S01]  /*3f90*/  IMAD R16, R15, 0x40, R22 ;  /* 0x000000400f107824 */ /* 0x000fe200078e0216 */
[----:B------:R-:W-:Y:S01]  /*3fa0*/  LEA.HI.X.SX32 R29, R20, R13, 0x1, P5 ;  /* 0x0000000d141d7211 */ /* 0x000fe200028f0eff */
[----:B------:R0:W-:Y:S01]  /*3fb0*/  STL.64 [R1+0x1e0], R38 ;  /* 0x0001e02601007387 */ /* 0x0001e20000100a00 */
[C---:B------:R-:W-:Y:S02]  /*3fc0*/  LEA R8, R7.reuse, R6, 0x1 ;  /* 0x0000000607087211 */ /* 0x040fe400078e08ff */
[-C--:B------:R-:W-:Y:S01]  /*3fd0*/  LEA R34, P4, R12, R5.reuse, 0x1 ;  /* 0x000000050c227211 */ /* 0x080fe200078808ff */
[----:B------:R-:W-:Y:S01]  /*3fe0*/  STL.64 [R1+0x1e8], R36 ;  /* 0x0001e82401007387 */ /* 0x000fe20000100a00 */
[-C--:B------:R-:W-:Y:S01]  /*3ff0*/  LEA R32, P1, R24, R5.reuse, 0x1 ;  /* 0x0000000518207211 */ /* 0x080fe200078208ff */
[C---:B------:R-:W-:Y:S01]  /*4000*/  IMAD R10, R7.reuse, 0x2, R8 ;  /* 0x00000002070a7824 */ /* 0x040fe200078e0208 */
[----:B------:R-:W-:Y:S01]  /*4010*/  LEA R30, P0, R26, R5, 0x1 ;  /* 0x000000051a1e7211 */ /* 0x000fe200078008ff */
[----:B------:R1:W-:Y:S01]  /*4020*/  STL.64 [R1+0x1d0], R28 ;  /* 0x0001d01c01007387 */ /* 0x0003e20000100a00 */
[----:B------:R-:W-:Y:S01]  /*4030*/  LEA.HI.X.SX32 R35, R12, R13, 0x1, P4 ;  /* 0x0000000d0c237211 */ /* 0x000fe200020f0eff */
[C---:B------:R-:W-:Y:S01]  /*4040*/  IMAD R4, R7.reuse, 0x2, R10 ;  /* 0x0000000207047824 */ /* 0x040fe200078e020a */
[----:B------:R-:W-:Y:S01]  /*4050*/  LEA R18, P3, R16, R5, 0x1 ;  /* 0x0000000510127211 */ /* 0x000fe200078608ff */
[----:B0-----:R-:W-:Y:S01]  /*4060*/  CS2R R38, SRZ ;  /* 0x0000000000267805 */ /* 0x001fe2000001ff00 */
[-C--:B------:R-:W-:Y:S01]  /*4070*/  LEA.HI.X.SX32 R33, R24, R13.reuse, 0x1, P1 ;  /* 0x0000000d18217211 */ /* 0x080fe200008f0eff */
[----:B------:R0:W-:Y:S01]  /*4080*/  STL.64 [R1+0x1d8], R34 ;  /* 0x0001d82201007387 */ /* 0x0001e20000100a00 */
[-C--:B------:R-:W-:Y:S01]  /*4090*/  LEA.HI.X.SX32 R31, R26, R13.reuse, 0x1, P0 ;  /* 0x0000000d1a1f7211 */ /* 0x080fe200000f0eff */
[C---:B------:R-:W-:Y:S01]  /*40a0*/  IMAD R12, R7.reuse, 0x2, R4 ;  /* 0x00000002070c7824 */ /* 0x040fe200078e0204 */
[----:B------:R-:W-:Y:S01]  /*40b0*/  LEA.HI.X.SX32 R19, R16, R13, 0x1, P3 ;  /* 0x0000000d10137211 */ /* 0x000fe200018f0eff */
[----:B------:R-:W-:Y:S01]  /*40c0*/  STL.64 [R1+0x1c0], R32 ;  /* 0x0001c02001007387 */ /* 0x000fe20000100a00 */
[-C--:B------:R-:W-:Y:S01]  /*40d0*/  LEA R20, P1, R6, R0.reuse, 0x1 ;  /* 0x0000000006147211 */ /* 0x080fe200078208ff */
[----:B------:R-:W-:Y:S01]  /*40e0*/  CS2R R24, SRZ ;  /* 0x0000000000187805 */ /* 0x000fe2000001ff00 */
[----:B-1----:R-:W-:Y:S01]  /*40f0*/  LEA R28, P2, R22, R5, 0x1 ;  /* 0x00000005161c7211 */ /* 0x002fe200078408ff */
[----:B------:R1:W-:Y:S01]  /*4100*/  STL.64 [R1+0x1b0], R30 ;  /* 0x0001b01e01007387 */ /* 0x0003e20000100a00 */
[----:B------:R-:W-:Y:S01]  /*4110*/  LEA.HI.X.SX32 R21, R6, R3, 0x1, P1 ;  /* 0x0000000306157211 */ /* 0x000fe200008f0eff */
[----:B------:R-:W-:Y:S01]  /*4120*/  CS2R R26, SRZ ;  /* 0x00000000001a7805 */ /* 0x000fe2000001ff00 */
[----:B------:R-:W-:Y:S01]  /*4130*/  LEA.HI.X.SX32 R29, R22, R13, 0x1, P2 ;  /* 0x0000000d161d7211 */ /* 0x000fe200010f0eff */
[----:B------:R-:W-:Y:S01]  /*4140*/  CS2R R36, SRZ ;  /* 0x0000000000247805 */ /* 0x000fe2000001ff00 */
[-C--:B------:R-:W-:Y:S01]  /*4150*/  LEA R22, P0, R14, R0.reuse, 0x1 ;  /* 0x000000000e167211 */ /* 0x080fe200078008ff */
[----:B0-----:R-:W-:Y:S01]  /*4160*/  CS2R R34, SRZ ;  /* 0x0000000000227805 */ /* 0x001fe2000001ff00 */
[----:B------:R-:W-:Y:S01]  /*4170*/  LOP3.LUT R2, R2, 0x30, R40, 0x78, !PT ;  /* 0x0000003002027812 */ /* 0x000fe200078e7828 */
[----:B------:R0:W-:Y:S01]  /*4180*/  STL.64 [R1+0x1c8], R28 ;  /* 0x0001c81c01007387 */ /* 0x0001e20000100a00 */
[-C--:B------:R-:W-:Y:S01]  /*4190*/  LEA.HI.X.SX32 R23, R14, R3.reuse, 0x1, P0 ;  /* 0x000000030e177211 */ /* 0x080fe200000f0eff */
[C---:B------:R-:W-:Y:S01]  /*41a0*/  IMAD R14, R7.reuse, 0x2, R12 ;  /* 0x00000002070e7824 */ /* 0x040fe200078e020c */
[C---:B------:R-:W-:Y:S01]  /*41b0*/  LEA R16, P0, R10.reuse, R0, 0x1 ;  /* 0x000000000a107211 */ /* 0x040fe200078008ff */
[----:B------:R2:W-:Y:S01]  /*41c0*/  STL.64 [R1+0x1b8], R18 ;  /* 0x0001b81201007387 */ /* 0x0005e20000100a00 */
[----:B-1----:R-:W-:Y:S01]  /*41d0*/  CS2R R30, SRZ ;  /* 0x00000000001e7805 */ /* 0x002fe2000001ff00 */
[----:B------:R-:W-:Y:S01]  /*41e0*/  CS2R R32, SRZ ;  /* 0x0000000000207805 */ /* 0x000fe2000001ff00 */
[----:B------:R-:W-:Y:S01]  /*41f0*/  LEA.HI.X.SX32 R17, R10, R3, 0x1, P0 ;  /* 0x000000030a117211 */ /* 0x000fe200000f0eff */
[----:B------:R1:W-:Y:S01]  /*4200*/  STL.64 [R1+0x228], R22 ;  /* 0x0002281601007387 */ /* 0x0003e20000100a00 */
[----:B------:R-:W-:Y:S01]  /*4210*/  LEA R7, R7, R14, 0x1 ;  /* 0x0000000e07077211 */ /* 0x000fe200078e08ff */
[----:B------:R-:W-:-:S02]  /*4220*/  CS2R R10, SRZ ;  /* 0x00000000000a7805 */ /* 0x000fc4000001ff00 */
[----:B------:R3:W-:Y:S01]  /*4230*/  STL.64 [R1+0x220], R20 ;  /* 0x0002201401007387 */ /* 0x0007e20000100a00 */
[----:B0-----:R-:W-:Y:S01]  /*4240*/  CS2R R28, SRZ ;  /* 0x00000000001c7805 */ /* 0x001fe2000001ff00 */
[----:B--2---:R-:W-:-:S04]  /*4250*/  LEA R18, P2, R8, R0, 0x1 ;  /* 0x0000000008127211 */ /* 0x004fc800078408ff */
[-C--:B------:R-:W-:Y:S01]  /*4260*/  LEA.HI.X.SX32 R19, R8, R3.reuse, 0x1, P2 ;  /* 0x0000000308137211 */ /* 0x080fe200010f0eff */
[----:B-1----:R-:W-:Y:S01]  /*4270*/  CS2R R22, SRZ ;  /* 0x0000000000167805 */ /* 0x002fe2000001ff00 */
[CC--:B------:R-:W-:Y:S02]  /*4280*/  LEA R8, P3, R7.reuse, R0.reuse, 0x1 ;  /* 0x0000000007087211 */ /* 0x0c0fe400078608ff */
[C---:B---3--:R-:W-:Y:S01]  /*4290*/  LEA R20, P0, R4.reuse, R0, 0x1 ;  /* 0x0000000004147211 */ /* 0x048fe200078008ff */
[----:B------:R0:W-:Y:S01]  /*42a0*/  STL.64 [R1+0x218], R18 ;  /* 0x0002181201007387 */ /* 0x0001e20000100a00 */
[-C--:B------:R-:W-:Y:S02]  /*42b0*/  LEA.HI.X.SX32 R9, R7, R3.reuse, 0x1, P3 ;  /* 0x0000000307097211 */ /* 0x080fe400018f0eff */
[----:B------:R-:W-:Y:S01]  /*42c0*/  LEA.HI.X.SX32 R21, R4, R3, 0x1, P0 ;  /* 0x0000000304157211 */ /* 0x000fe200000f0eff */
[----:B------:R1:W-:Y:S01]  /*42d0*/  STL.64 [R1+0x210], R16 ;  /* 0x0002101001007387 */ /* 0x0003e20000100a00 */
[----:B------:R-:W-:Y:S01]  /*42e0*/  IMAD.MOV.U32 R4, RZ, RZ, 0x3f800000 ;  /* 0x3f800000ff047424 */ /* 0x000fe200078e00ff */
[----:B------:R-:W-:-:S02]  /*42f0*/  CS2R R6, SRZ ;  /* 0x0000000000067805 */ /* 0x000fc4000001ff00 */
[----:B------:R2:W-:Y:S01]  /*4300*/  STL.64 [R1+0x208], R20 ;  /* 0x0002081401007387 */ /* 0x0005e20000100a00 */
[-C--:B0-----:R-:W-:Y:S02]  /*4310*/  LEA R18, P1, R12, R0.reuse, 0x1 ;  /* 0x000000000c127211 */ /* 0x081fe400078208ff */
[----:B-1----:R-:W-:Y:S02]  /*4320*/  LEA R16, P2, R14, R0, 0x1 ;  /* 0x000000000e107211 */ /* 0x002fe400078408ff */
[-C--:B------:R-:W-:Y:S02]  /*4330*/  LEA.HI.X.SX32 R19, R12, R3.reuse, 0x1, P1 ;  /* 0x000000030c137211 */ /* 0x080fe400008f0eff */
[----:B------:R-:W-:Y:S01]  /*4340*/  LEA.HI.X.SX32 R17, R14, R3, 0x1, P2 ;  /* 0x000000030e117211 */ /* 0x000fe200010f0eff */
[----:B------:R-:W-:Y:S01]  /*4350*/  IMAD.MOV.U32 R3, RZ, RZ, -0x800000 ;  /* 0xff800000ff037424 */ /* 0x000fe200078e00ff */
[----:B------:R-:W-:Y:S01]  /*4360*/  SHF.R.S32.HI R0, RZ, 0x6, R59 ;  /* 0x00000006ff007819 */ /* 0x000fe2000001143b */
[----:B------:R0:W-:Y:S01]  /*4370*/  STL.64 [R1+0x200], R18 ;  /* 0x0002001201007387 */ /* 0x0001e20000100a00 */
[----:B------:R-:W-:Y:S01]  /*4380*/  CS2R R12, SRZ ;  /* 0x00000000000c7805 */ /* 0x000fe2000001ff00 */
[----:B------:R-:W-:Y:S01]  /*4390*/  CS2R R14, SRZ ;  /* 0x00000000000e7805 */ /* 0x000fe2000001ff00 */
[----:B------:R-:W-:Y:S01]  /*43a0*/  SGXT R0, R0, 0x1 ;  /* 0x000000010000781a */ /* 0x000fe20000000200 */
[----:B------:R1:W-:Y:S01]  /*43b0*/  STL.64 [R1+0x1f8], R16 ;  /* 0x0001f81001007387 */ /* 0x0003e20000100a00 */
[----:B--2---:R-:W-:-:S02]  /*43c0*/  CS2R R20, SRZ ;  /* 0x0000000000147805 */ /* 0x004fc4000001ff00 */
[----:B------:R-:W-:Y:S01]  /*43d0*/  LOP3.LUT R0, R0, 0x90, RZ, 0xc0, !PT ;  /* 0x0000009000007812 */ /* 0x000fe200078ec0ff */
[----:B------:R2:W-:Y:S03]  /*43e0*/  STL.64 [R1+0x1f0], R8 ;  /* 0x0001f00801007387 */ /* 0x0005e60000100a00 */
[----:B------:R-:W-:Y:S01]  /*43f0*/  LOP3.LUT R0, R0, 0x37e, R40, 0x78, !PT ;  /* 0x0000037e00007812 */ /* 0x000fe200078e7828 */
[----:B------:R3:W-:Y:S01]  /*4400*/  STL [R1+0x1a4], R4 ;  /* 0x0001a40401007387 */ /* 0x0007e20000100800 */
[----:B0-----:R-:W-:Y:S01]  /*4410*/  CS2R R18, SRZ ;  /* 0x0000000000127805 */ /* 0x001fe2000001ff00 */
[----:B------:R-:W-:Y:S02]  /*4420*/  LOP3.LUT R0, R2, 0x40, RZ, 0x3c, !PT ;  /* 0x0000004002007812 */ /* 0x000fe400078e3cff */
[----:B------:R-:W-:Y:S01]  /*4430*/  STL [R1+0x178], RZ ;  /* 0x000178ff01007387 */ /* 0x000fe20000100800 */
[----:B-1----:R-:W-:-:S03]  /*4440*/  CS2R R16, SRZ ;  /* 0x0000000000107805 */ /* 0x002fc6000001ff00 */
[----:B------:R0:W-:Y:S01]  /*4450*/  STL [R1+0x190], R3 ;  /* 0x0001900301007387 */ /* 0x0001e20000100800 */
[----:B--2---:R-:W-:Y:S01]  /*4460*/  CS2R R8, SRZ ;  /* 0x0000000000087805 */ /* 0x004fe2000001ff00 */
[----:B---3--:R-:W-:Y:S02]  /*4470*/  IMAD.MOV.U32 R4, RZ, RZ, -0x800000 ;  /* 0xff800000ff047424 */ /* 0x008fe400078e00ff */
[----:B------:R-:W-:Y:S04]  /*4480*/  STL [R1+0x174], RZ ;  /* 0x000174ff01007387 */ /* 0x000fe80000100800 */
[----:B------:R1:W-:Y:S01]  /*4490*/  STL [R1+0x194], R4 ;  /* 0x0001940401007387 */ /* 0x0003e20000100800 */
[----:B0-----:R-:W-:-:S03]  /*44a0*/  MOV R3, 0x3f800000 ;  /* 0x3f80000000037802 */ /* 0x001fc60000000f00 */
[----:B------:R0:W-:Y:S04]  /*44b0*/  STL [R1+0x198], RZ ;  /* 0x000198ff01007387 */ /* 0x0001e80000100800 */
[----:B------:R0:W-:Y:S01]  /*44c0*/  STL [R1+0x1a8], R3 ;  /* 0x0001a80301007387 */ /* 0x0001e20000100800 */
[----:B-1----:R-:W-:-:S03]  /*44d0*/  CS2R R4, SRZ ;  /* 0x0000000000047805 */ /* 0x002fc6000001ff00 */
        /* <DEDUP_REMOVED lines=91> */
[----:B------:R0:W-:Y:S02]  /*4a90*/  STL [R1+0xc], RZ ;  /* 0x00000cff01007387 */ /* 0x0001e40000100800 */
.L_x_2:
[----:B0-----:R-:W2:Y:S04]  /*4aa0*/  LDL.64 R2, [R1+0x228] ;  /* 0x0002280001027983 */ /* 0x001ea80000100a00 */
[----:B------:R-:W2:Y:S04]  /*4ab0*/  LDL R49, [R1+0x178] ;  /* 0x0001780001317983 */ /* 0x000ea80000100800 */
[----:B------:R-:W3:Y:S04]  /*4ac0*/  LDL.64 R42, [R1+0x208] ;  /* 0x00020800012a7983 */ /* 0x000ee80000100a00 */
[----:B------:R-:W4:Y:S04]  /*4ad0*/  LDL.64 R40, [R1+0x218] ;  /* 0x0002180001287983 */ /* 0x000f280000100a00 */
[----:B------:R-:W4:Y:S04]  /*4ae0*/  LDL.64 R46, [R1+0x220] ;  /* 0x00022000012e7983 */ /* 0x000f280000100a00 */
[----:B------:R-:W4:Y:S04]  /*4af0*/  LDL.64 R44, [R1+0x200] ;  /* 0x00020000012c7983 */ /* 0x000f280000100a00 */
[----:B------:R-:W4:Y:S04]  /*4b00*/  LDL.64 R52, [R1+0x1f8] ;  /* 0x0001f80001347983 */ /* 0x000f280000100a00 */
[----:B------:R-:W4:Y:S04]  /*4b10*/  LDL.64 R54, [R1+0x210] ;  /* 0x0002100001367983 */ /* 0x000f280000100a00 */
[----:B------:R-:W4:Y:S01]  /*4b20*/  LDL.64 R50, [R1+0x1f0] ;  /* 0x0001f00001327983 */ /* 0x000f220000100a00 */
[----:B--2---:R-:W-:-:S04]  /*4b30*/  IMAD.WIDE R2, R49, 0x2, R2 ;  /* 0x0000000231027825 */ /* 0x004fc800078e0202 */
[C---:B---3--:R-:W-:Y:S01]  /*4b40*/  IMAD.WIDE R42, R49.reuse, 0x2, R42 ;  /* 0x00000002312a7825 */ /* 0x048fe200078e022a */
[----:B------:R0:W2:Y:S04]  /*4b50*/  LDG.E.U16 R48, [R2.64] ;  /* 0x0000000402307981 */ /* 0x0000a8000c1e1500 */
[----:B------:R1:W3:Y:S01]  /*4b60*/  LDG.E.U16 R0, [R42.64] ;  /* 0x000000042a007981 */ /* 0x0002e2000c1e1500 */
[----:B----4-:R-:W-:-:S04]  /*4b70*/  IMAD.WIDE R40, R49, 0x2, R40 ;  /* 0x0000000231287825 */ /* 0x010fc800078e0228 */
[C---:B0-----:R-:W-:Y:S02]  /*4b80*/  IMAD.WIDE R2, R49.reuse, 0x2, R46 ;  /* 0x0000000231027825 */ /* 0x041fe400078e022e */
[----:B------:R0:W4:Y:S02]  /*4b90*/  LDG.E.U16 R46, [R40.64] ;  /* 0x00000004282e7981 */ /* 0x000124000c1e1500 */
[C---:B------:R-:W-:Y:S02]  /*4ba0*/  IMAD.WIDE R44, R49.reuse, 0x2, R44 ;  /* 0x00000002312c7825 */ /* 0x040fe400078e022c */
[----:B------:R1:W4:Y:S04]  /*4bb0*/  LDG.E.U16 R47, [R2.64] ;  /* 0x00000004022f7981 */ /* 0x000328000c1e1500 */
[----:B------:R1:W4:Y:S01]  /*4bc0*/  LDG.E.U16 R44, [R44.64] ;  /* 0x000000042c2c7981 */ /* 0x000322000c1e1500 */
[----:B0-----:R-:W-:-:S04]  /*4bd0*/  IMAD.WIDE R40, R49, 0x2, R52 ;  /* 0x0000000231287825 */ /* 0x001fc800078e0234 */
[C---:B-1----:R-:W-:Y:S02]  /*4be0*/  IMAD.WIDE R2, R49.reuse, 0x2, R54 ;  /* 0x0000000231027825 */ /* 0x042fe400078e0236 */
[----:B------:R-:W4:Y:S02]  /*4bf0*/  LDG.E.U16 R40, [R40.64] ;  /* 0x0000000428287981 */ /* 0x000f24000c1e1500 */
[----:B------:R-:W-:Y:S02]  /*4c00*/  IMAD.WIDE R42, R49, 0x2, R50 ;  /* 0x00000002312a7825 */ /* 0x000fe400078e0232 */
[----:B------:R-:W4:Y:S04]  /*4c10*/  LDG.E.U16 R2, [R2.64] ;  /* 0x0000000402027981 */ /* 0x000f28000c1e1500 */
[----:B------:R-:W4:Y:S04]  /*4c20*/  LDG.E.U16 R42, [R42.64] ;  /* 0x000000042a2a7981 */ /* 0x000f28000c1e1500 */
[----:B------:R-:W0:Y:S04]  /*4c30*/  S2R R54, SR_TID.X ;  /* 0x0000000000367919 */ /* 0x000e280000002100 */
[----:B------:R-:W1:Y:S04]  /*4c40*/  S2R R52, SR_TID.X ;  /* 0x0000000000347919 */ /* 0x000e680000002100 */
[----:B------:R-:W-:Y:S04]  /*4c50*/  STL [R1+0x24c], R32 ;  /* 0x00024c2001007387 */ /* 0x000fe80000100800 */
[----:B------:R0:W-:Y:S02]  /*4c60*/  STL [R1+0x248], R33 ;  /* 0x0002482101007387 */ /* 0x0001e40000100800 */
[----:B0-----:R-:W-:-:S02]  /*4c70*/  LOP3.LUT R53, R54, 0xff, RZ, 0xc0, !PT ;  /* 0x000000ff36357812 */ /* 0x001fc400078ec0ff */
[----:B------:R-:W-:-:S03]  /*4c80*/  SHF.R.S32.HI R33, RZ, 0x8, R54 ;  /* 0x00000008ff217819 */ /* 0x000fc60000011436 */
[----:B------:R-:W-:Y:S01]  /*4c90*/  IMAD.SHL.U32 R32, R53, 0x2, RZ ;  /* 0x0000000235207824 */ /* 0x000fe200078e00ff */
[----:B------:R-:W-:Y:S02]  /*4ca0*/  SGXT R33, R33, 0x1 ;  /* 0x000000012121781a */ /* 0x000fe40000000200 */
[----:B-1----:R-:W-:Y:S02]  /*4cb0*/  LOP3.LUT R51, R52, 0xff, RZ, 0xc0, !PT ;  /* 0x000000ff34337812 */ /* 0x002fe400078ec0ff */
[----:B------:R-:W-:Y:S01]  /*4cc0*/  SHF.R.S32.HI R50, RZ, 0x8, R52 ;  /* 0x00000008ff327819 */ /* 0x000fe20000011434 */
[----:B------:R0:W-:Y:S01]  /*4cd0*/  STL [R1+0x244], R34 ;  /* 0x0002442201007387 */ /* 0x0001e20000100800 */
[----:B------:R-:W-:-:S03]  /*4ce0*/  LOP3.LUT R32, R32, 0x210, R33, 0x78, !PT ;  /* 0x0000021020207812 */ /* 0x000fc600078e7821 */
[----:B------:R-:W-:Y:S01]  /*4cf0*/  BAR.SYNC.DEFER_BLOCKING 0x0 ;  /* 0x0000000000007b1d */ /* 0x000fe20000010000 */
[----:B------:R-:W-:Y:S01]  /*4d00*/  SGXT R50, R50, 0x1 ;  /* 0x000000013232781a */ /* 0x000fe20000000200 */
[----:B------:R-:W-:Y:S01]  /*4d10*/  IMAD.SHL.U32 R49, R51, 0x2, RZ ;  /* 0x0000000233317824 */ /* 0x000fe200078e00ff */
[----:B------:R-:W-:-:S03]  /*4d20*/  SHF.R.S32.HI R33, RZ, 0x8, R52 ;  /* 0x00000008ff217819 */ /* 0x000fc60000011434 */
[----:B------:R1:W-:Y:S01]  /*4d30*/  STL [R1+0x240], R35 ;  /* 0x0002402301007387 */ /* 0x0003e20000100800 */
[----:B0-----:R-:W-:Y:S02]  /*4d40*/  SHF.L.U32 R34, R51, 0x1, RZ ;  /* 0x0000000133227819 */ /* 0x001fe400000006ff */
[----:B------:R-:W-:Y:S02]  /*4d50*/  LOP3.LUT R49, R49, 0x210, R50, 0x78, !PT ;  /* 0x0000021031317812 */ /* 0x000fe400078e7832 */
[----:B-1----:R-:W-:Y:S01]  /*4d60*/  SHF.R.S32.HI R35, RZ, 0x8, R52 ;  /* 0x00000008ff237819 */ /* 0x002fe20000011434 */
[----:B------:R-:W0:Y:S01]  /*4d70*/  S2R R50, SR_TID.X ;  /* 0x0000000000327919 */ /* 0x000e220000002100 */
[----:B------:R-:W-:Y:S02]  /*4d80*/  SGXT R33, R33, 0x1 ;  /* 0x000000012121781a */ /* 0x000fe40000000200 */
[----:B------:R-:W-:Y:S02]  /*4d90*/  SGXT R35, R35, 0x1 ;  /* 0x000000012323781a */ /* 0x000fe40000000200 */
[----:B------:R-:W-:-:S02]  /*4da0*/  LOP3.LUT R49, R49, 0x20, RZ, 0x3c, !PT ;  /* 0x0000002031317812 */ /* 0x000fc400078e3cff */
[----:B------:R-:W-:-:S04]  /*4db0*/  LOP3.LUT R34, R34, 0x210, R35, 0x78, !PT ;  /* 0x0000021022227812 */ /* 0x000fc800078e7823 */
[----:B------:R-:W-:Y:S02]  /*4dc0*/  LOP3.LUT R34, R34, 0x40, RZ, 0x3c, !PT ;  /* 0x0000004022227812 */ /* 0x000fe400078e3cff */
[----:B0-----:R-:W-:-:S05]  /*4dd0*/  LOP3.LUT R45, R50, 0x7, RZ, 0xc0, !PT ;  /* 0x00000007322d7812 */ /* 0x001fca00078ec0ff */
[----:B------:R-:W-:Y:S01]  /*4de0*/  IMAD R45, R45, 0x210, RZ ;  /* 0x000002102d2d7824 */ /* 0x000fe200078e02ff */
[----:B--2---:R-:W-:Y:S04]  /*4df0*/  STS.U16 [R32+0x20000], R48 ;  /* 0x0200003020007388 */ /* 0x004fe80000000400 */
[----:B---3--:R0:W-:Y:S02]  /*4e00*/  STS.U16 [R32+0x21000], R0 ;  /* 0x0210000020007388 */ /* 0x0081e40000000400 */
[----:B0-----:R-:W-:Y:S02]  /*4e10*/  IMAD.SHL.U32 R32, R51, 0x2, RZ ;  /* 0x0000000233207824 */ /* 0x001fe400078e00ff */
[----:B------:R-:W2:Y:S03]  /*4e20*/  LDL R0, [R1+0x174] ;  /* 0x0001740001007983 */ /* 0x000ea60000100800 */
[----:B------:R-:W-:Y:S01]  /*4e30*/  LOP3.LUT R32, R32, 0x210, R33, 0x78, !PT ;  /* 0x0000021020207812 */ /* 0x000fe200078e7821 */
[----:B----4-:R-:W-:Y:S03]  /*4e40*/  STS.U16 [R49+0x20400], R47 ;  /* 0x0204002f31007388 */ /* 0x010fe60000000400 */
[----:B------:R-:W-:Y:S01]  /*4e50*/  LOP3.LUT R32, R32, 0x60, RZ, 0x3c, !PT ;  /* 0x0000006020207812 */ /* 0x000fe200078e3cff */
[----:B------:R0:W-:Y:S04]  /*4e60*/  STS.U16 [R49+0x21400], R44 ;  /* 0x0214002c31007388 */ /* 0x0001e80000000400 */
[----:B------:R-:W-:Y:S04]  /*4e70*/  STS.U16 [R34+0x20800], R46 ;  /* 0x0208002e22007388 */ /* 0x000fe80000000400 */
[----:B------:R1:W-:Y:S04]  /*4e80*/  STS.U16 [R34+0x21800], R40 ;  /* 0x0218002822007388 */ /* 0x0003e80000000400 */
[----:B------:R-:W-:Y:S04]  /*4e90*/  STS.U16 [R32+0x20c00], R2 ;  /* 0x020c000220007388 */ /* 0x000fe80000000400 */
[----:B------:R3:W-:Y:S04]  /*4ea0*/  STS.U16 [R32+0x21c00], R42 ;  /* 0x021c002a20007388 */ /* 0x0007e80000000400 */
[----:B------:R-:W-:Y:S01]  /*4eb0*/  BAR.SYNC.DEFER_BLOCKING 0x0 ;  /* 0x0000000000007b1d */ /* 0x000fe20000010000 */
[----:B0-----:R-:W-:-:S05]  /*4ec0*/  IMAD.SHL.U32 R49, R50, 0x2, RZ ;  /* 0x0000000232317824 */ /* 0x001fca00078e00ff */
[----:B------:R-:W-:Y:S01]  /*4ed0*/  LOP3.LUT R45, R45, 0x30, R49, 0x78, !PT ;  /* 0x000000302d2d7812 */ /* 0x000fe200078e7831 */
[----:B-1----:R-:W2:Y:S04]  /*4ee0*/  LDL.64 R34, [R1+0x1e0] ;  /* 0x0001e00001227983 */ /* 0x002ea80000100a00 */
[----:B---3--:R-:W3:Y:S04]  /*4ef0*/  LDL.64 R32, [R1+0x1d8] ;  /* 0x0001d80001207983 */ /* 0x008ee80000100a00 */
[----:B------:R-:W4:Y:S04]  /*4f00*/  LDL.64 R2, [R1+0x1e8] ;  /* 0x0001e80001027983 */ /* 0x000f280000100a00 */
[----:B-----5:R-:W-:Y:S04]  /*4f10*/  LDSM.16.MT88.4 R48, [R61] ;  /* 0x000000003d30783b */ /* 0x020fe80000004200 */
[----:B------:R-:W0:Y:S04]  /*4f20*/  LDSM.16.M88.4 R52, [R45+0x20000] ;  /* 0x020000002d34783b */ /* 0x000e280000000200 */
[----:B------:R-:W1:Y:S04]  /*4f30*/  LDSM.16.M88.4 R44, [R45+0x21000] ;  /* 0x021000002d2c783b */ /* 0x000e680000000200 */
[----:B------:R-:W1:Y:S01]  /*4f40*/  LDSM.16.MT88.4 R40, [R61+0x2000] ;  /* 0x002000003d28783b */ /* 0x000e620000004200 */
[C---:B0-----:R-:W-:Y:S03]  /*4f50*/  HMMA.16816.F32 R56, R48.reuse, R52, RZ ;  /* 0x000000343038723c */ /* 0x041fe600000018ff */
[----:B------:R-:W0:Y:S05]  /*4f60*/  S2R R52, SR_TID.X ;  /* 0x0000000000347919 */ /* 0x000e2a0000002100 */
[----:B-1----:R-:W-:Y:S07]  /*4f70*/  HMMA.16816.F32 R48, R48, R44, RZ ;  /* 0x0000002c3030723c */ /* 0x002fee00000018ff */
[C---:B0-----:R-:W-:Y:S01]  /*4f80*/  LOP3.LUT R45, R52.reuse, 0x7, RZ, 0xc0, !PT ;  /* 0x00000007342d7812 */ /* 0x041fe200078ec0ff */
[----:B------:R-:W-:-:S04]  /*4f90*/  IMAD.SHL.U32 R53, R52, 0x2, RZ ;  /* 0x0000000234357824 */ /* 0x000fc800078e00ff */
[----:B------:R-:W-:-:S05]  /*4fa0*/  IMAD R45, R45, 0x210, RZ ;  /* 0x000002102d2d7824 */ /* 0x000fca00078e02ff */
[----:B------:R-:W-:-:S04]  /*4fb0*/  LOP3.LUT R45, R45, 0x30, R53, 0x78, !PT ;  /* 0x000000302d2d7812 */ /* 0x000fc800078e7835 */
[----:B------:R-:W-:Y:S01]  /*4fc0*/  LOP3.LUT R45, R45, 0x40, RZ, 0x3c, !PT ;  /* 0x000000402d2d7812 */ /* 0x000fe200078e3cff */
[C---:B------:R-:W-:Y:S04]  /*4fd0*/  HMMA.16816.F32 R52, R40.reuse, R54, R56 ;  /* 0x000000362834723c */ /* 0x040fe80000001838 */
[----:B------:R-:W-:Y:S04]  /*4fe0*/  LDSM.16.M88.4 R56, [R45+0x20000] ;  /* 0x020000002d38783b */ /* 0x000fe80000000200 */
[----:B------:R-:W-:Y:S01]  /*4ff0*/  HMMA.16816.F32 R40, R40, R46, R48 ;  /* 0x0000002e2828723c */ /* 0x000fe20000001830 */
[----:B------:R-:W0:Y:S04]  /*5000*/  LDSM.16.MT88.4 R48, [R61+0x4000] ;  /* 0x004000003d30783b */ /* 0x000e280000004200 */
[----:B------:R-:W1:Y:S11]  /*5010*/  LDSM.16.M88.4 R44, [R45+0x21000] ;  /* 0x021000002d2c783b */ /* 0x000e760000000200 */
[C---:B0-----:R-:W-:Y:S08]  /*5020*/  HMMA.16816.F32 R52, R48.reuse, R56, R52 ;  /* 0x000000383034723c */ /* 0x041ff00000001834 */
[----:B-1----:R-:W-:Y:S01]  /*5030*/  HMMA.16816.F32 R40, R48, R44, R40 ;  /* 0x0000002c3028723c */ /* 0x002fe20000001828 */
[----:B------:R-:W0:Y:S11]  /*5040*/  LDSM.16.MT88.4 R48, [R61+0x6000] ;  /* 0x006000003d30783b */ /* 0x000e360000004200 */
[----:B------:R-:W-:Y:S04]  /*5050*/  @!UPT UIADD3 URZ, URZ, URZ, URZ ;  /* 0x0000003f3f3ff290 */ /* 0x000fe8000fffe03f */
[C---:B0-----:R-:W-:Y:S01]  /*5060*/  HMMA.16816.F32 R56, R48.reuse, R58, R52 ;  /* 0x0000003a3038723c */ /* 0x041fe20000001834 */
[----:B------:R-:W0:Y:S07]  /*5070*/  S2R R54, SR_TID.X ;  /* 0x0000000000367919 */ /* 0x000e2e0000002100 */
[----:B------:R-:W-:Y:S07]  /*5080*/  HMMA.16816.F32 R44, R48, R46, R40 ;  /* 0x0000002e302c723c */ /* 0x000fee0000001828 */
[C---:B0-----:R-:W-:Y:S01]  /*5090*/  LOP3.LUT R43, R54.reuse, 0x7, RZ, 0xc0, !PT ;  /* 0x00000007362b7812 */ /* 0x041fe200078ec0ff */
[----:B------:R-:W-:-:S04]  /*50a0*/  IMAD.SHL.U32 R55, R54, 0x2, RZ ;  /* 0x0000000236377824 */ /* 0x000fc800078e00ff */
[----:B------:R-:W-:-:S05]  /*50b0*/  IMAD R43, R43, 0x210, RZ ;  /* 0x000002102b2b7824 */ /* 0x000fca00078e02ff */
[----:B------:R-:W-:Y:S02]  /*50c0*/  LOP3.LUT R43, R43, 0x30, R55, 0x78, !PT ;  /* 0x000000302b2b7812 */ /* 0x000fe400078e7837 */
[----:B------:R-:W-:Y:S04]  /*50d0*/  LDSM.16.MT88.4 R52, [R61+0x8000] ;  /* 0x008000003d34783b */ /* 0x000fe80000004200 */
[----:B------:R-:W0:Y:S04]  /*50e0*/  LDSM.16.M88.4 R48, [R43+0x20080] ;  /* 0x020080002b30783b */ /* 0x000e280000000200 */
[----:B------:R-:W1:Y:S01]  /*50f0*/  LDSM.16.M88.4 R40, [R43+0x21080] ;  /* 0x021080002b28783b */ /* 0x000e620000000200 */
[C---:B0-----:R-:W-:Y:S08]  /*5100*/  HMMA.16816.F32 R56, R52.reuse, R48, R56 ;  /* 0x000000303438723c */ /* 0x041ff00000001838 */
[----:B-1----:R-:W-:Y:S01]  /*5110*/  HMMA.16816.F32 R44, R52, R40, R44 ;  /* 0x00000028342c723c */ /* 0x002fe2000000182c */
[----:B------:R-:W0:Y:S11]  /*5120*/  LDSM.16.MT88.4 R52, [R61+0xa000] ;  /* 0x00a000003d34783b */ /* 0x000e360000004200 */
[----:B------:R-:W-:Y:S04]  /*5130*/  @!UPT UIADD3 URZ, URZ, URZ, URZ ;  /* 0x0000003f3f3ff290 */ /* 0x000fe8000fffe03f */
[C---:B0-----:R-:W-:Y:S01]  /*5140*/  HMMA.16816.F32 R48, R52.reuse, R50, R56 ;  /* 0x000000323430723c */ /* 0x041fe20000001838 */
[----:B------:R-:W0:Y:S07]  /*5150*/  S2R R58, SR_TID.X ;  /* 0x00000000003a7919 */ /* 0x000e2e0000002100 */
[----:B------:R-:W-:Y:S01]  /*5160*/  HMMA.16816.F32 R40, R52, R42, R44 ;  /* 0x0000002a3428723c */ /* 0x000fe2000000182c */
[----:B------:R-:W-:Y:S06]  /*5170*/  LDSM.16.MT88.4 R44, [R61+0xc000] ;  /* 0x00c000003d2c783b */ /* 0x000fec0000004200 */
[----:B0-----:R-:W-:-:S02]  /*5180*/  LOP3.LUT R55, R58, 0x7, RZ, 0xc0, !PT ;  /* 0x000000073a377812 */ /* 0x001fc400078ec0ff */
[----:B------:R-:W-:-:S03]  /*5190*/  SHF.L.U32 R59, R58, 0x1, RZ ;  /* 0x000000013a3b7819 */ /* 0x000fc600000006ff */
[----:B------:R-:W-:-:S05]  /*51a0*/  IMAD R55, R55, 0x210, RZ ;  /* 0x0000021037377824 */ /* 0x000fca00078e02ff */
[----:B------:R-:W-:-:S04]  /*51b0*/  LOP3.LUT R55, R55, 0x30, R59, 0x78, !PT ;  /* 0x0000003037377812 */ /* 0x000fc800078e783b */
[----:B------:R-:W-:-:S05]  /*51c0*/  LOP3.LUT R55, R55, 0x40, RZ, 0x3c, !PT ;  /* 0x0000004037377812 */ /* 0x000fca00078e3cff */
[----:B------:R-:W0:Y:S04]  /*51d0*/  LDSM.16.M88.4 R56, [R55+0x20080] ;  /* 0x020080003738783b */ /* 0x000e280000000200 */
[----:B------:R-:W1:Y:S01]  /*51e0*/  LDSM.16.M88.4 R52, [R55+0x21080] ;  /* 0x021080003734783b */ /* 0x000e620000000200 */
[C---:B0-----:R-:W-:Y:S08]  /*51f0*/  HMMA.16816.F32 R48, R44.reuse, R56, R48 ;  /* 0x000000382c30723c */ /* 0x041ff00000001830 */
[----:B-1----:R-:W-:Y:S01]  /*5200*/  HMMA.16816.F32 R40, R44, R52, R40 ;  /* 0x000000342c28723c */ /* 0x002fe20000001828 */
[----:B------:R-:W0:Y:S04]  /*5210*/  LDSM.16.MT88.4 R44, [R61+0xe000] ;  /* 0x00e000003d2c783b */ /* 0x000e280000004200 */
[----:B------:R-:W1:Y:S02]  /*5220*/  S2R R52, SR_TID.X ;  /* 0x0000000000347919 */ /* 0x000e640000002100 */
[----:B-1----:R-:W-:-:S09]  /*5230*/  IMAD.SHL.U32 R53, R52, 0x2, RZ ;  /* 0x0000000234357824 */ /* 0x002fd200078e00ff */
[----:B0-----:R-:W-:Y:S07]  /*5240*/  HMMA.16816.F32 R56, R44, R58, R48 ;  /* 0x0000003a2c38723c */ /* 0x001fee0000001830 */
[----:B------:R-:W-:-:S05]  /*5250*/  LOP3.LUT R51, R52, 0x7, RZ, 0xc0, !PT ;  /* 0x0000000734337812 */ /* 0x000fca00078ec0ff */
[----:B------:R-:W-:-:S05]  /*5260*/  IMAD R51, R51, 0x210, RZ ;  /* 0x0000021033337824 */ /* 0x000fca00078e02ff */
[----:B------:R-:W-:Y:S02]  /*5270*/  LOP3.LUT R51, R51, 0x30, R53, 0x78, !PT ;  /* 0x0000003033337812 */ /* 0x000fe400078e7835 */
[----:B------:R-:W-:Y:S01]  /*5280*/  HMMA.16816.F32 R52, R44, R54, R40 ;  /* 0x000000362c34723c */ /* 0x000fe20000001828 */
[----:B------:R-:W-:Y:S04]  /*5290*/  LDSM.16.MT88.4 R44, [R61+0x10000] ;  /* 0x010000003d2c783b */ /* 0x000fe80000004200 */
[----:B------:R-:W0:Y:S04]  /*52a0*/  LDSM.16.M88.4 R40, [R51+0x20100] ;  /* 0x020100003328783b */ /* 0x000e280000000200 */
[----:B------:R-:W1:Y:S01]  /*52b0*/  LDSM.16.M88.4 R48, [R51+0x21100] ;  /* 0x021100003330783b */ /* 0x000e620000000200 */
[C---:B0-----:R-:W-:Y:S03]  /*52c0*/  HMMA.16816.F32 R56, R44.reuse, R40, R56 ;  /* 0x000000282c38723c */ /* 0x041fe60000001838 */
[----:B------:R-:W0:Y:S11]  /*52d0*/  S2R R40, SR_TID.X ;  /* 0x0000000000287919 */ /* 0x000e360000002100 */
[----:B-1----:R-:W-:Y:S01]  /*52e0*/  HMMA.16816.F32 R52, R44, R48, R52 ;  /* 0x000000302c34723c */ /* 0x002fe20000001834 */
[----:B------:R-:W1:Y:S06]  /*52f0*/  LDSM.16.MT88.4 R44, [R61+0x12000] ;  /* 0x012000003d2c783b */ /* 0x000e6c0000004200 */
[C---:B0-----:R-:W-:Y:S01]  /*5300*/  LOP3.LUT R49, R40.reuse, 0x7, RZ, 0xc0, !PT ;  /* 0x0000000728317812 */ /* 0x041fe200078ec0ff */
[----:B------:R-:W-:-:S04]  /*5310*/  IMAD.SHL.U32 R41, R40, 0x2, RZ ;  /* 0x0000000228297824 */ /* 0x000fc800078e00ff */
[----:B------:R-:W-:-:S05]  /*5320*/  IMAD R49, R49, 0x210, RZ ;  /* 0x0000021031317824 */ /* 0x000fca00078e02ff */
[----:B------:R-:W-:-:S04]  /*5330*/  LOP3.LUT R49, R49, 0x30, R41, 0x78, !PT ;  /* 0x0000003031317812 */ /* 0x000fc800078e7829 */
[----:B------:R-:W-:Y:S01]  /*5340*/  LOP3.LUT R49, R49, 0x40, RZ, 0x3c, !PT ;  /* 0x0000004031317812 */ /* 0x000fe200078e3cff */
[C---:B-1----:R-:W-:Y:S04]  /*5350*/  HMMA.16816.F32 R56, R44.reuse, R42, R56 ;  /* 0x0000002a2c38723c */ /* 0x042fe80000001838 */
[----:B------:R-:W-:Y:S04]  /*5360*/  LDSM.16.M88.4 R40, [R49+0x20100] ;  /* 0x020100003128783b */ /* 0x000fe80000000200 */
[----:B------:R-:W-:Y:S01]  /*5370*/  HMMA.16816.F32 R52, R44, R50, R52 ;  /* 0x000000322c34723c */ /* 0x000fe20000001834 */
[----:B------:R-:W0:Y:S04]  /*5380*/  LDSM.16.MT88.4 R44, [R61+0x14000] ;  /* 0x014000003d2c783b */ /* 0x000e280000004200 */
[----:B------:R-:W1:Y:S11]  /*5390*/  LDSM.16.M88.4 R48, [R49+0x21100] ;  /* 0x021100003130783b */ /* 0x000e760000000200 */
[C---:B0-----:R-:W-:Y:S01]  /*53a0*/  HMMA.16816.F32 R56, R44.reuse, R40, R56 ;  /* 0x000000282c38723c */ /* 0x041fe20000001838 */
[----:B------:R-:W0:Y:S07]  /*53b0*/  S2R R40, SR_TID.X ;  /* 0x0000000000287919 */ /* 0x000e2e0000002100 */
[----:B-1----:R-:W-:Y:S01]  /*53c0*/  HMMA.16816.F32 R52, R44, R48, R52 ;  /* 0x000000302c34723c */ /* 0x002fe20000001834 */
[----:B------:R-:W1:Y:S06]  /*53d0*/  LDSM.16.MT88.4 R44, [R61+0x16000] ;  /* 0x016000003d2c783b */ /* 0x000e6c0000004200 */
[C---:B0-----:R-:W-:Y:S01]  /*53e0*/  LOP3.LUT R49, R40.reuse, 0x7, RZ, 0xc0, !PT ;  /* 0x0000000728317812 */ /* 0x041fe200078ec0ff */
[----:B------:R-:W-:-:S04]  /*53f0*/  IMAD.SHL.U32 R41, R40, 0x2, RZ ;  /* 0x0000000228297824 */ /* 0x000fc800078e00ff */
[----:B------:R-:W-:-:S05]  /*5400*/  IMAD R49, R49, 0x210, RZ ;  /* 0x0000021031317824 */ /* 0x000fca00078e02ff */
[----:B------:R-:W-:Y:S01]  /*5410*/  LOP3.LUT R49, R49, 0x30, R41, 0x78, !PT ;  /* 0x0000003031317812 */ /* 0x000fe200078e7829 */
        /* <DEDUP_REMOVED lines=9> */
[----:B0-----:R-:W-:-:S02]  /*54b0*/  LOP3.LUT R49, R40, 0x7, RZ, 0xc0, !PT ;  /* 0x0000000728317812 */ /* 0x001fc400078ec0ff */
[----:B------:R-:W-:-:S03]  /*54c0*/  SHF.L.U32 R41, R40, 0x1, RZ ;  /* 0x0000000128297819 */ /* 0x000fc600000006ff */
        /* <DEDUP_REMOVED lines=8> */
[C---:B0-----:R-:W-:Y:S07]  /*5550*/  HMMA.16816.F32 R56, R44.reuse, R40, R56 ;  /* 0x000000282c38723c */ /* 0x041fee0000001838 */
[C---:B--2---:R-:W-:Y:S01]  /*5560*/  IMAD.WIDE R40, R0.reuse, 0x2, R34 ;  /* 0x0000000200287825 */ /* 0x044fe200078e0222 */
[----:B-1----:R-:W-:Y:S01]  /*5570*/  HMMA.16816.F32 R52, R44, R48, R52 ;  /* 0x000000302c34723c */ /* 0x002fe20000001834 */
[----:B------:R-:W2:Y:S06]  /*5580*/  LDL.64 R48, [R1+0x1d0] ;  /* 0x0001d00001307983 */ /* 0x000eac0000100a00 */
[----:B---3--:R-:W-:-:S02]  /*5590*/  IMAD.WIDE R44, R0, 0x2, R32 ;  /* 0x00000002002c7825 */ /* 0x008fc400078e0220 */
[----:B------:R0:W3:Y:S04]  /*55a0*/  LDG.E.U16 R33, [R40.64] ;  /* 0x0000000428217981 */ /* 0x0000e8000c1e1500 */
[----:B------:R1:W2:Y:S04]  /*55b0*/  LDG.E.U16 R32, [R44.64] ;  /* 0x000000042c207981 */ /* 0x0002a8000c1e1500 */
[----:B0-----:R-:W2:Y:S04]  /*55c0*/  LDL.64 R40, [R1+0x1b0] ;  /* 0x0001b00001287983 */ /* 0x001ea80000100a00 */
[----:B-1----:R-:W0:Y:S04]  /*55d0*/  LDSM.16.MT88.4 R44, [R61+0x1e000] ;  /* 0x01e000003d2c783b */ /* 0x002e280000004200 */
[----:B------:R1:W-:Y:S04]  /*55e0*/  STL [R1+0x238], R61 ;  /* 0x0002383d01007387 */ /* 0x0003e80000100800 */
[----:B-1----:R-:W2:Y:S01]  /*55f0*/  LDL.LU R61, [R1+0x174] ;  /* 0x00017400013d7983 */ /* 0x002ea20000300800 */
[----:B----4-:R-:W-:-:S05]  /*5600*/  IMAD.WIDE R2, R0, 0x2, R2 ;  /* 0x0000000200027825 */ /* 0x010fca00078e0202 */
[----:B------:R2:W4:Y:S02]  /*5610*/  LDG.E.U16 R34, [R2.64] ;  /* 0x0000000402227981 */ /* 0x000524000c1e1500 */
[----:B--2---:R-:W-:-:S05]  /*5620*/  IMAD.WIDE R2, R61, 0x2, R48 ;  /* 0x000000023d027825 */ /* 0x004fca00078e0230 */
[----:B------:R1:W2:Y:S04]  /*5630*/  LDG.E.U16 R49, [R2.64] ;  /* 0x0000000402317981 */ /* 0x0002a8000c1e1500 */
[----:B-1----:R-:W2:Y:S02]  /*5640*/  LDL.64 R2, [R1+0x1c8] ;  /* 0x0001c80001027983 */ /* 0x002ea40000100a00 */
[----:B--2---:R-:W-:-:S05]  /*5650*/  IMAD.WIDE R2, R61, 0x2, R2 ;  /* 0x000000023d027825 */ /* 0x004fca00078e0202 */
[----:B------:R1:W2:Y:S04]  /*5660*/  LDG.E.U16 R48, [R2.64] ;  /* 0x0000000402307981 */ /* 0x0002a8000c1e1500 */
[----:B-1----:R-:W2:Y:S01]  /*5670*/  LDL.64 R2, [R1+0x1c0] ;  /* 0x0001c00001027983 */ /* 0x002ea20000100a00 */
[----:B0-----:R-:W-:Y:S01]  /*5680*/  HMMA.16816.F32 R56, R44, R42, R56 ;  /* 0x0000002a2c38723c */ /* 0x001fe20000001838 */
[----:B--2---:R-:W-:-:S05]  /*5690*/  IMAD.WIDE R2, R61, 0x2, R2 ;  /* 0x000000023d027825 */ /* 0x004fca00078e0202 */
[----:B------:R0:W2:Y:S04]  /*56a0*/  LDG.E.U16 R43, [R2.64] ;  /* 0x00000004022b7981 */ /* 0x0000a8000c1e1500 */
[----:B0-----:R-:W2:Y:S04]  /*56b0*/  LDL.64 R2, [R1+0x1b8] ;  /* 0x0001b80001027983 */ /* 0x001ea80000100a00 */
[----:B------:R-:W3:Y:S01]  /*56c0*/  LDL.LU R35, [R1+0x190] ;  /* 0x0001900001237983 */ /* 0x000ee20000300800 */
[----:B------:R-:W-:Y:S09]  /*56d0*/  HMMA.16816.F32 R52, R44, R50, R52 ;  /* 0x000000322c34723c */ /* 0x000ff20000001834 */
[----:B------:R-:W-:-:S02]  /*56e0*/  FMUL R0, R57, c[0x0][0x188] ;  /* 0x0000620039007a20 */ /* 0x000fc40000400000 */
[----:B--2---:R-:W-:-:S05]  /*56f0*/  IMAD.WIDE R2, R61, 0x2, R2 ;  /* 0x000000023d027825 */ /* 0x004fca00078e0202 */
[----:B------:R0:W2:Y:S02]  /*5700*/  LDG.E.U16 R42, [R2.64] ;  /* 0x00000004022a7981 */ /* 0x0000a4000c1e1500 */
[----:B0-----:R-:W-:-:S05]  /*5710*/  IMAD.WIDE R2, R61, 0x2, R40 ;  /* 0x000000023d027825 */ /* 0x001fca00078e0228 */
[----:B------:R0:W2:Y:S02]  /*5720*/  LDG.E.U16 R41, [R2.64] ;  /* 0x0000000402297981 */ /* 0x0000a4000c1e1500 */
[----:B0-----:R-:W-:-:S05]  /*5730*/  FMUL R2, R56, c[0x0][0x188] ;  /* 0x0000620038027a20 */ /* 0x001fca0000400000 */
[----:B------:R-:W-:Y:S01]  /*5740*/  FMNMX R0, R2, R0, !PT ;  /* 0x0000000002007209 */ /* 0x000fe20007800000 */
[----:B------:R-:W-:-:S05]  /*5750*/  FMUL R2, R52, c[0x0][0x188] ;  /* 0x0000620034027a20 */ /* 0x000fca0000400000 */
[----:B------:R-:W-:Y:S01]  /*5760*/  FMNMX R0, R2, R0, !PT ;  /* 0x0000000002007209 */ /* 0x000fe20007800000 */
[----:B------:R-:W-:-:S05]  /*5770*/  FMUL R2, R53, c[0x0][0x188] ;  /* 0x0000620035027a20 */ /* 0x000fca0000400000 */
[----:B------:R-:W-:-:S05]  /*5780*/  FMNMX R0, R2, R0, !PT ;  /* 0x0000000002007209 */ /* 0x000fca0007800000 */
[----:B------:R-:W0:Y:S01]  /*5790*/  SHFL.BFLY PT, R3, R0, 0x2, 0x1f ;  /* 0x0c401f0000037f89 */ /* 0x000e2200000e0000 */
[----:B------:R-:W-:Y:S02]  /*57a0*/  FMUL R40, R58, c[0x0][0x188] ;  /* 0x000062003a287a20 */ /* 0x000fe40000400000 */
[----:B------:R-:W-:-:S05]  /*57b0*/  FMUL R2, R59, c[0x0][0x188] ;  /* 0x000062003b027a20 */ /* 0x000fca0000400000 */
[----:B------:R-:W-:Y:S01]  /*57c0*/  FMNMX R2, R40, R2, !PT ;  /* 0x0000000228027209 */ /* 0x000fe20007800000 */
[----:B------:R-:W-:-:S05]  /*57d0*/  FMUL R40, R54, c[0x0][0x188] ;  /* 0x0000620036287a20 */ /* 0x000fca0000400000 */
[----:B------:R-:W-:Y:S01]  /*57e0*/  FMNMX R2, R40, R2, !PT ;  /* 0x0000000228027209 */ /* 0x000fe20007800000 */
[----:B------:R-:W-:-:S05]  /*57f0*/  FMUL R40, R55, c[0x0][0x188] ;  /* 0x0000620037287a20 */ /* 0x000fca0000400000 */
[----:B------:R-:W-:Y:S02]  /*5800*/  FMNMX R2, R40, R2, !PT ;  /* 0x0000000228027209 */ /* 0x000fe40007800000 */
[----:B0-----:R-:W-:-:S05]  /*5810*/  FMNMX R0, R0, R3, !PT ;  /* 0x0000000300007209 */ /* 0x001fca0007800000 */
[----:B------:R-:W0:Y:S02]  /*5820*/  SHFL.BFLY PT, R40, R0, 0x1, 0x1f ;  /* 0x0c201f0000287f89 */ /* 0x000e2400000e0000 */
[----:B0-----:R-:W-:-:S04]  /*5830*/  FMNMX R0, R0, R40, !PT ;  /* 0x0000002800007209 */ /* 0x001fc80007800000 */
[----:B---3--:R-:W-:-:S05]  /*5840*/  FMNMX R0, R0, R35, !PT ;  /* 0x0000002300007209 */ /* 0x008fca0007800000 */
[----:B------:R-:W-:Y:S04]  /*5850*/  STL [R1+0x170], R0 ;  /* 0x0001700001007387 */ /* 0x000fe80000100800 */
[----:B------:R-:W3:Y:S04]  /*5860*/  LDL.LU R47, [R1+0x194] ;  /* 0x00019400012f7983 */ /* 0x000ee80000300800 */
[----:B------:R-:W0:Y:S04]  /*5870*/  SHFL.BFLY PT, R3, R2, 0x2, 0x1f ;  /* 0x0c401f0002037f89 */ /* 0x000e2800000e0000 */
[----:B------:R-:W1:Y:S01]  /*5880*/  S2R R51, SR_TID.X ;  /* 0x0000000000337919 */ /* 0x000e620000002100 */
[----:B------:R-:W-:-:S02]  /*5890*/  FFMA R52, R52, c[0x0][0x188], -R0 ;  /* 0x0000620034347a23 */ /* 0x000fc40000000800 */
[----:B------:R-:W-:Y:S01]  /*58a0*/  FFMA R57, R57, c[0x0][0x188], -R0 ;  /* 0x0000620039397a23 */ /* 0x000fe20000000800 */
[----:B------:R-:W2:Y:S01]  /*58b0*/  LDL.LU R44, [R1+0x160] ;  /* 0x00016000012c7983 */ /* 0x000ea20000300800 */
[----:B0-----:R-:W-:Y:S01]  /*58c0*/  FMNMX R2, R2, R3, !PT ;  /* 0x0000000302027209 */ /* 0x001fe20007800000 */
[----:B-1----:R-:W-:-:S04]  /*58d0*/  IMAD.SHL.U32 R50, R51, 0x2, RZ ;  /* 0x0000000233327824 */ /* 0x002fc800078e00ff */
[----:B------:R-:W0:Y:S01]  /*58e0*/  SHFL.BFLY PT, R3, R2, 0x1, 0x1f ;  /* 0x0c201f0002037f89 */ /* 0x000e2200000e0000 */
[----:B------:R-:W-:Y:S01]  /*58f0*/  SHF.R.S32.HI R51, RZ, 0x6, R51 ;  /* 0x00000006ff337819 */ /* 0x000fe20000011433 */
[--C-:B------:R-:W-:Y:S02]  /*5900*/  FFMA R53, R53, c[0x0][0x188], -R0.reuse ;  /* 0x0000620035357a23 */ /* 0x100fe40000000800 */
[----:B------:R-:W-:Y:S01]  /*5910*/  FFMA R56, R56, c[0x0][0x188], -R0 ;  /* 0x0000620038387a23 */ /* 0x000fe20000000800 */
[----:B------:R-:W-:Y:S01]  /*5920*/  SGXT R51, R51, 0x1 ;  /* 0x000000013333781a */ /* 0x000fe20000000200 */
[----:B------:R-:W-:Y:S01]  /*5930*/  FMUL R52, R52, 1.4426950216293334961 ;  /* 0x3fb8aa3b34347820 */ /* 0x000fe20000400000 */
[----:B------:R-:W2:Y:S02]  /*5940*/  LDL.LU R45, [R1+0x164] ;  /* 0x00016400012d7983 */ /* 0x000ea40000300800 */
[----:B------:R-:W-:Y:S01]  /*5950*/  LOP3.LUT R51, R51, 0x90, RZ, 0xc0, !PT ;  /* 0x0000009033337812 */ /* 0x000fe200078ec0ff */
[----:B------:R-:W-:Y:S01]  /*5960*/  FMUL R57, R57, 1.4426950216293334961 ;  /* 0x3fb8aa3b39397820 */ /* 0x000fe20000400000 */
[----:B------:R-:W2:Y:S02]  /*5970*/  LDL.LU R46, [R1+0x168] ;  /* 0x00016800012e7983 */ /* 0x000ea40000300800 */
[----:B------:R-:W-:-:S02]  /*5980*/  LOP3.LUT R51, R51, 0x37e, R50, 0x78, !PT ;  /* 0x0000037e33337812 */ /* 0x000fc400078e7832 */
[----:B------:R-:W-:Y:S01]  /*5990*/  BAR.SYNC.DEFER_BLOCKING 0x0 ;  /* 0x0000000000007b1d */ /* 0x000fe20000010000 */
[----:B0-----:R-:W-:Y:S01]  /*59a0*/  FMNMX R3, R2, R3, !PT ;  /* 0x0000000302037209 */ /* 0x001fe20007800000 */
[----:B------:R-:W-:-:S04]  /*59b0*/  FMUL R53, R53, 1.4426950216293334961 ;  /* 0x3fb8aa3b35357820 */ /* 0x000fc80000400000 */
[----:B------:R-:W2:Y:S01]  /*59c0*/  LDL.LU R40, [R1+0x16c] ;  /* 0x00016c0001287983 */ /* 0x000ea20000300800 */
[----:B------:R-:W-:Y:S02]  /*59d0*/  FMUL R56, R56, 1.4426950216293334961 ;  /* 0x3fb8aa3b38387820 */ /* 0x000fe40000400000 */
[----:B------:R-:W-:Y:S02]  /*59e0*/  FADD R0, -R0, R35 ;  /* 0x0000002300007221 */ /* 0x000fe40000000100 */
[----:B------:R-:W-:Y:S01]  /*59f0*/  MUFU.EX2 R35, R53 ;  /* 0x0000003500237308 */ /* 0x000fe20000000800 */
[----:B----4-:R0:W-:Y:S04]  /*5a00*/  STS.U16 [R51+0x20000], R34 ;  /* 0x0200002233007388 */ /* 0x0101e80000000400 */
[----:B------:R-:W-:Y:S04]  /*5a10*/  STS.U16 [R51+0x20400], R33 ;  /* 0x0204002133007388 */ /* 0x000fe80000000400 */
[----:B------:R1:W-:Y:S01]  /*5a20*/  STS.U16 [R51+0x20800], R32 ;  /* 0x0208002033007388 */ /* 0x0003e20000000400 */
[----:B0-----:R0:W-:Y:S08]  /*5a30*/  MUFU.EX2 R34, R52 ;  /* 0x0000003400227308 */ /* 0x0011f00000000800 */
[----:B-1----:R-:W-:Y:S01]  /*5a40*/  MUFU.EX2 R32, R57 ;  /* 0x0000003900207308 */ /* 0x002fe20000000800 */
[----:B0-----:R-:W4:Y:S04]  /*5a50*/  LDL.LU R52, [R1+0x150] ;  /* 0x0001500001347983 */ /* 0x001f280000300800 */
[----:B------:R-:W4:Y:S03]  /*5a60*/  LDL.LU R53, [R1+0x154] ;  /* 0x0001540001357983 */ /* 0x000f260000300800 */
[----:B------:R-:W-:Y:S01]  /*5a70*/  MUFU.EX2 R33, R56 ;  /* 0x0000003800217308 */ /* 0x000fe20000000800 */
[----:B---3--:R-:W-:-:S05]  /*5a80*/  FMNMX R3, R3, R47, !PT ;  /* 0x0000002f03037209 */ /* 0x008fca0007800000 */
[--C-:B------:R-:W-:Y:S02]  /*5a90*/  FFMA R54, R54, c[0x0][0x188], -R3.reuse ;  /* 0x0000620036367a23 */ /* 0x100fe40000000803 */
[----:B------:R-:W-:Y:S02]  /*5aa0*/  FFMA R55, R55, c[0x0][0x188], -R3 ;  /* 0x0000620037377a23 */ /* 0x000fe40000000803 */
[----:B------:R-:W-:Y:S02]  /*5ab0*/  FMUL R54, R54, 1.4426950216293334961 ;  /* 0x3fb8aa3b36367820 */ /* 0x000fe40000400000 */
[----:B------:R-:W-:Y:S02]  /*5ac0*/  FMUL R55, R55, 1.4426950216293334961 ;  /* 0x3fb8aa3b37377820 */ /* 0x000fe40000400000 */
[----:B------:R0:W-:Y:S08]  /*5ad0*/  MUFU.EX2 R57, R54 ;  /* 0x0000003600397308 */ /* 0x0001f00000000800 */
[----:B------:R1:W-:Y:S01]  /*5ae0*/  MUFU.EX2 R56, R55 ;  /* 0x0000003700387308 */ /* 0x0003e20000000800 */
[----:B0-----:R-:W3:Y:S04]  /*5af0*/  LDL.LU R54, [R1+0x158] ;  /* 0x0001580001367983 */ /* 0x001ee80000300800 */
[----:B-1----:R-:W3:Y:S04]  /*5b00*/  LDL.LU R55, [R1+0x15c] ;  /* 0x00015c0001377983 */ /* 0x002ee80000300800 */
[----:B------:R-:W-:Y:S04]  /*5b10*/  STS.U16 [R51+0x20c00], R49 ;  /* 0x020c003133007388 */ /* 0x000fe80000000400 */
[----:B------:R-:W-:Y:S04]  /*5b20*/  STS.U16 [R51+0x21000], R48 ;  /* 0x0210003033007388 */ /* 0x000fe80000000400 */
[----:B------:R-:W-:Y:S04]  /*5b30*/  STS.U16 [R51+0x21400], R43 ;  /* 0x0214002b33007388 */ /* 0x000fe80000000400 */
[----:B--2---:R0:W-:Y:S04]  /*5b40*/  STS.U16 [R51+0x21800], R42 ;  /* 0x0218002a33007388 */ /* 0x0041e80000000400 */
[----:B------:R1:W-:Y:S04]  /*5b50*/  STS.U16 [R51+0x21c00], R41 ;  /* 0x021c002933007388 */ /* 0x0003e80000000400 */
[----:B------:R-:W-:Y:S01]  /*5b60*/  BAR.SYNC.DEFER_BLOCKING 0x0 ;  /* 0x0000000000007b1d */ /* 0x000fe20000010000 */
[----:B------:R-:W-:-:S02]  /*5b70*/  FMUL R0, R0, 1.4426950216293334961 ;  /* 0x3fb8aa3b00007820 */ /* 0x000fc40000400000 */
[----:B------:R-:W-:-:S03]  /*5b80*/  FFMA R58, R58, c[0x0][0x188], -R3 ;  /* 0x000062003a3a7a23 */ /* 0x000fc60000000803 */
[----:B------:R2:W0:Y:S01]  /*5b90*/  MUFU.EX2 R2, R0 ;  /* 0x0000000000027308 */ /* 0x0004220000000800 */
[----:B------:R-:W-:Y:S02]  /*5ba0*/  FFMA R59, R59, c[0x0][0x188], -R3 ;  /* 0x000062003b3b7a23 */ /* 0x000fe40000000803 */
[----:B------:R-:W-:Y:S02]  /*5bb0*/  FMUL R58, R58, 1.4426950216293334961 ;  /* 0x3fb8aa3b3a3a7820 */ /* 0x000fe40000400000 */
[----:B--2---:R-:W-:Y:S01]  /*5bc0*/  FADD R0, -R3, R47 ;  /* 0x0000002f03007221 */ /* 0x004fe20000000100 */
[----:B------:R-:W2:Y:S03]  /*5bd0*/  LDSM.16.M88.4 R48, [R60+0x20000] ;  /* 0x020000003c30783b */ /* 0x000ea60000000200 */
[----:B------:R-:W-:Y:S02]  /*5be0*/  FMUL R0, R0, 1.4426950216293334961 ;  /* 0x3fb8aa3b00007820 */ /* 0x000fe40000400000 */
[----:B------:R-:W-:Y:S01]  /*5bf0*/  FMUL R59, R59, 1.4426950216293334961 ;  /* 0x3fb8aa3b3b3b7820 */ /* 0x000fe20000400000 */
[----:B------:R-:W-:Y:S08]  /*5c00*/  MUFU.EX2 R58, R58 ;  /* 0x0000003a003a7308 */ /* 0x000ff00000000800 */
[----:B------:R-:W1:Y:S08]  /*5c10*/  MUFU.EX2 R0, R0 ;  /* 0x0000000000007308 */ /* 0x000e700000000800 */
[----:B------:R-:W2:Y:S01]  /*5c20*/  MUFU.EX2 R59, R59 ;  /* 0x0000003b003b7308 */ /* 0x000ea20000000800 */
[C---:B0-----:R-:W-:Y:S01]  /*5c30*/  FMUL R44, R2.reuse, R44 ;  /* 0x0000002c022c7220 */ /* 0x041fe20000400000 */
[----:B------:R-:W-:Y:S01]  /*5c40*/  F2FP.PACK_AB R42, R35, R34 ;  /* 0x00000022232a723e */ /* 0x000fe200000000ff */
[----:B------:R-:W-:Y:S01]  /*5c50*/  FMUL R45, R2, R45 ;  /* 0x0000002d022d7220 */ /* 0x000fe20000400000 */
[----:B------:R-:W-:Y:S01]  /*5c60*/  F2FP.PACK_AB R43, R56, R57 ;  /* 0x00000039382b723e */ /* 0x000fe200000000ff */
[----:B-1----:R-:W-:Y:S01]  /*5c70*/  FMUL R47, R0, R40 ;  /* 0x00000028002f7220 */ /* 0x002fe20000400000 */
[----:B------:R-:W-:Y:S01]  /*5c80*/  F2FP.PACK_AB R40, R32, R33 ;  /* 0x000000212028723e */ /* 0x000fe200000000ff */
[----:B------:R-:W-:-:S02]  /*5c90*/  FMUL R46, R0, R46 ;  /* 0x0000002e002e7220 */ /* 0x000fc40000400000 */
[C---:B----4-:R-:W-:Y:S01]  /*5ca0*/  FMUL R52, R2.reuse, R52 ;  /* 0x0000003402347220 */ /* 0x050fe20000400000 */
[----:B--2---:R-:W-:Y:S01]  /*5cb0*/  F2FP.PACK_AB R41, R59, R58 ;  /* 0x0000003a3b29723e */ /* 0x004fe200000000ff */
[----:B------:R-:W-:-:S06]  /*5cc0*/  FMUL R53, R2, R53 ;  /* 0x0000003502357220 */ /* 0x000fcc0000400000 */
[----:B------:R-:W-:Y:S11]  /*5cd0*/  HMMA.16816.F32 R44, R40, R48, R44 ;  /* 0x00000030282c723c */ /* 0x000ff6000000182c */
[----:B------:R-:W-:Y:S11]  /*5ce0*/  @!UPT UIADD3 URZ, URZ, URZ, URZ ;  /* 0x0000003f3f3ff290 */ /* 0x000ff6000fffe03f */
[----:B------:R-:W-:Y:S01]  /*5cf0*/  @!UPT UIADD3 URZ, URZ, URZ, URZ ;  /* 0x0000003f3f3ff290 */ /* 0x000fe2000fffe03f */
[----:B------:R-:W-:Y:S04]  /*5d00*/  STL.64 [R1+0x160], R44 ;  /* 0x0001602c01007387 */ /* 0x000fe80000100a00 */
[----:B------:R-:W-:Y:S04]  /*5d10*/  STL.64 [R1+0x168], R46 ;  /* 0x0001682e01007387 */ /* 0x000fe80000100a00 */
[----:B------:R-:W0:Y:S01]  /*5d20*/  LDSM.16.M88.4 R44, [R60+0x20200] ;  /* 0x020200003c2c783b */ /* 0x000e220000000200 */
[C---:B---3--:R-:W-:Y:S02]  /*5d30*/  FMUL R54, R0.reuse, R54 ;  /* 0x0000003600367220 */ /* 0x048fe40000400000 */
[----:B------:R-:W-:-:S07]  /*5d40*/  FMUL R55, R0, R55 ;  /* 0x0000003700377220 */ /* 0x000fce0000400000 */
[----:B------:R-:W-:Y:S01]  /*5d50*/  HMMA.16816.F32 R48, R40, R50, R52 ;  /* 0x000000322830723c */ /* 0x000fe20000001834 */
[----:B------:R-:W2:Y:S04]  /*5d60*/  LDL.LU R52, [R1+0x140] ;  /* 0x0001400001347983 */ /* 0x000ea80000300800 */
[----:B------:R-:W3:Y:S11]  /*5d70*/  LDL.LU R53, [R1+0x144] ;  /* 0x0001440001357983 */ /* 0x000ef60000300800 */
[----:B------:R-:W-:Y:S07]  /*5d80*/  @!UPT UIADD3 URZ, URZ, URZ, URZ ;  /* 0x0000003f3f3ff290 */ /* 0x000fee000fffe03f */
[----:B------:R-:W-:Y:S04]  /*5d90*/  STL.64 [R1+0x150], R48 ;  /* 0x0001503001007387 */ /* 0x000fe80000100a00 */
[----:B------:R-:W-:Y:S04]  /*5da0*/  STL.64 [R1+0x158], R50 ;  /* 0x0001583201007387 */ /* 0x000fe80000100a00 */
[----:B------:R-:W4:Y:S04]  /*5db0*/  LDL.LU R54, [R1+0x148] ;  /* 0x0001480001367983 */ /* 0x000f280000300800 */
[----:B------:R-:W4:Y:S04]  /*5dc0*/  LDL.LU R55, [R1+0x14c] ;  /* 0x00014c0001377983 */ /* 0x000f280000300800 */
[----:B------:R-:W1:Y:S01]  /*5dd0*/  LDSM.16.M88.4 R48, [R60+0x20400] ;  /* 0x020400003c30783b */ /* 0x000e620000000200 */
[----:B--2---:R-:W-:-:S02]  /*5de0*/  FMUL R52, R2, R52 ;  /* 0x0000003402347220 */ /* 0x004fc40000400000 */
[----:B---3--:R-:W-:Y:S02]  /*5df0*/  FMUL R53, R2, R53 ;  /* 0x0000003502357220 */ /* 0x008fe40000400000 */
[C---:B----4-:R-:W-:Y:S02]  /*5e00*/  FMUL R54, R0.reuse, R54 ;  /* 0x0000003600367220 */ /* 0x050fe40000400000 */
[----:B------:R-:W-:-:S07]  /*5e10*/  FMUL R55, R0, R55 ;  /* 0x0000003700377220 */ /* 0x000fce0000400000 */
[----:B0-----:R-:W-:Y:S11]  /*5e20*/  HMMA.16816.F32 R52, R40, R44, R52 ;  /* 0x0000002c2834723c */ /* 0x001ff60000001834 */
[----:B------:R-:W-:Y:S11]  /*5e30*/  @!UPT UIADD3 URZ, URZ, URZ, URZ ;  /* 0x0000003f3f3ff290 */ /* 0x000ff6000fffe03f */
[----:B------:R-:W-:Y:S01]  /*5e40*/  @!UPT UIADD3 URZ, URZ, URZ, URZ ;  /* 0x0000003f3f3ff290 */ /* 0x000fe2000fffe03f */
[----:B------:R0:W-:Y:S04]  /*5e50*/  STL.64 [R1+0x140], R52 ;  /* 0x0001403401007387 */ /* 0x0001e80000100a00 */
[----:B------:R2:W-:Y:S04]  /*5e60*/  STL.64 [R1+0x148], R54 ;  /* 0x0001483601007387 */ /* 0x0005e80000100a00 */
[----:B0-----:R-:W3:Y:S04]  /*5e70*/  LDL.LU R52, [R1+0x130] ;  /* 0x0001300001347983 */ /* 0x001ee80000300800 */
[----:B------:R-:W4:Y:S04]  /*5e80*/  LDL.LU R53, [R1+0x134] ;  /* 0x0001340001357983 */ /* 0x000f280000300800 */
[----:B--2---:R-:W2:Y:S04]  /*5e90*/  LDL.LU R54, [R1+0x138] ;  /* 0x0001380001367983 */ /* 0x004ea80000300800 */
[----:B------:R-:W2:Y:S04]  /*5ea0*/  LDL.LU R55, [R1+0x13c] ;  /* 0x00013c0001377983 */ /* 0x000ea80000300800 */
[----:B------:R-:W2:Y:S04]  /*5eb0*/  LDL.LU R44, [R1+0x120] ;  /* 0x00012000012c7983 */ /* 0x000ea80000300800 */
[----:B------:R-:W2:Y:S01]  /*5ec0*/  LDL.LU R45, [R1+0x124] ;  /* 0x00012400012d7983 */ /* 0x000ea20000300800 */
[----:B---3--:R-:W-:-:S02]  /*5ed0*/  FMUL R52, R2, R52 ;  /* 0x0000003402347220 */ /* 0x008fc40000400000 */
[----:B----4-:R-:W-:Y:S02]  /*5ee0*/  FMUL R53, R2, R53 ;  /* 0x0000003502357220 */ /* 0x010fe40000400000 */
[C---:B--2---:R-:W-:Y:S02]  /*5ef0*/  FMUL R54, R0.reuse, R54 ;  /* 0x0000003600367220 */ /* 0x044fe40000400000 */
[----:B------:R-:W-:-:S07]  /*5f00*/  FMUL R55, R0, R55 ;  /* 0x0000003700377220 */ /* 0x000fce0000400000 */
[----:B------:R-:W-:Y:S01]  /*5f10*/  HMMA.16816.F32 R52, R40, R46, R52 ;  /* 0x0000002e2834723c */ /* 0x000fe20000001834 */
[----:B------:R-:W2:Y:S04]  /*5f20*/  LDL.LU R46, [R1+0x128] ;  /* 0x00012800012e7983 */ /* 0x000ea80000300800 */
[----:B------:R-:W3:Y:S11]  /*5f30*/  LDL.LU R47, [R1+0x12c] ;  /* 0x00012c00012f7983 */ /* 0x000ef60000300800 */
[----:B------:R-:W-:Y:S07]  /*5f40*/  @!UPT UIADD3 URZ, URZ, URZ, URZ ;  /* 0x0000003f3f3ff290 */ /* 0x000fee000fffe03f */
[----:B------:R0:W-:Y:S04]  /*5f50*/  STL.64 [R1+0x130], R52 ;  /* 0x0001303401007387 */ /* 0x0001e80000100a00 */
[----:B------:R4:W-:Y:S04]  /*5f60*/  STL.64 [R1+0x138], R54 ;  /* 0x0001383601007387 */ /* 0x0009e80000100a00 */
[----:B0-----:R-:W3:Y:S04]  /*5f70*/  LDL.LU R52, [R1+0x110] ;  /* 0x0001100001347983 */ /* 0x001ee80000300800 */
[----:B------:R-:W3:Y:S04]  /*5f80*/  LDL.LU R53, [R1+0x114] ;  /* 0x0001140001357983 */ /* 0x000ee80000300800 */
[----:B----4-:R-:W4:Y:S04]  /*5f90*/  LDL.LU R54, [R1+0x118] ;  /* 0x0001180001367983 */ /* 0x010f280000300800 */
[----:B------:R-:W4:Y:S01]  /*5fa0*/  LDL.LU R55, [R1+0x11c] ;  /* 0x00011c0001377983 */ /* 0x000f220000300800 */
[----:B------:R-:W-:-:S02]  /*5fb0*/  FMUL R44, R2, R44 ;  /* 0x0000002c022c7220 */ /* 0x000fc40000400000 */
[----:B------:R-:W-:Y:S02]  /*5fc0*/  FMUL R45, R2, R45 ;  /* 0x0000002d022d7220 */ /* 0x000fe40000400000 */
[C---:B--2---:R-:W-:Y:S02]  /*5fd0*/  FMUL R46, R0.reuse, R46 ;  /* 0x0000002e002e7220 */ /* 0x044fe40000400000 */
[----:B---3--:R-:W-:-:S07]  /*5fe0*/  FMUL R47, R0, R47 ;  /* 0x0000002f002f7220 */ /* 0x008fce0000400000 */
[----:B-1----:R-:W-:Y:S01]  /*5ff0*/  HMMA.16816.F32 R44, R40, R48, R44 ;  /* 0x00000030282c723c */ /* 0x002fe2000000182c */
[C---:B------:R-:W-:Y:S02]  /*6000*/  FMUL R52, R2.reuse, R52 ;  /* 0x0000003402347220 */ /* 0x040fe40000400000 */
[----:B------:R-:W-:Y:S02]  /*6010*/  FMUL R53, R2, R53 ;  /* 0x0000003502357220 */ /* 0x000fe40000400000 */
[C---:B----4-:R-:W-:Y:S02]  /*6020*/  FMUL R54, R0.reuse, R54 ;  /* 0x0000003600367220 */ /* 0x050fe40000400000 */
[----:B------:R-:W-:-:S07]  /*6030*/  FMUL R55, R0, R55 ;  /* 0x0000003700377220 */ /* 0x000fce0000400000 */
[----:B------:R-:W-:Y:S09]  /*6040*/  HMMA.16816.F32 R48, R40, R50, R52 ;  /* 0x000000322830723c */ /* 0x000ff20000001834 */
[----:B------:R-:W-:Y:S04]  /*6050*/  STL.64 [R1+0x120], R44 ;  /* 0x0001202c01007387 */ /* 0x000fe80000100a00 */
[----:B------:R-:W-:Y:S04]  /*6060*/  STL.64 [R1+0x128], R46 ;  /* 0x0001282e01007387 */ /* 0x000fe80000100a00 */
[----:B------:R-:W2:Y:S04]  /*6070*/  LDL.LU R52, [R1+0x100] ;  /* 0x0001000001347983 */ /* 0x000ea80000300800 */
[----:B------:R-:W3:Y:S04]  /*6080*/  LDL.LU R53, [R1+0x104] ;  /* 0x0001040001357983 */ /* 0x000ee80000300800 */
[----:B------:R-:W0:Y:S04]  /*6090*/  LDSM.16.M88.4 R44, [R60+0x20600] ;  /* 0x020600003c2c783b */ /* 0x000e280000000200 */
        /* <DEDUP_REMOVED lines=193> */
[----:B------:R-:W2:Y:S04]  /*6cb0*/  LDL.LU R52, [R1] ;  /* 0x0000000001347983 */ /* 0x000ea80000300800 */
[----:B------:R-:W3:Y:S04]  /*6cc0*/  LDL.LU R53, [R1+0x4] ;  /* 0x0000040001357983 */ /* 0x000ee80000300800 */
[----:B------:R-:W0:Y:S04]  /*6cd0*/  LDSM.16.M88.4 R44, [R60+0x21600] ;  /* 0x021600003c2c783b */ /* 0x000e280000000200 */
[----:B------:R-:W-:Y:S04]  /*6ce0*/  STL.64 [R1+0x10], R48 ;  /* 0x0000103001007387 */ /* 0x000fe80000100a00 */
[----:B------:R-:W-:Y:S04]  /*6cf0*/  STL.64 [R1+0x18], R50 ;  /* 0x0000183201007387 */ /* 0x000fe80000100a00 */
[----:B------:R-:W4:Y:S04]  /*6d00*/  LDL.LU R54, [R1+0x8] ;  /* 0x0000080001367983 */ /* 0x000f280000300800 */
[----:B------:R-:W4:Y:S04]  /*6d10*/  LDL.LU R55, [R1+0xc] ;  /* 0x00000c0001377983 */ /* 0x000f280000300800 */
[----:B------:R-:W1:Y:S01]  /*6d20*/  LDSM.16.M88.4 R48, [R60+0x21800] ;  /* 0x021800003c30783b */ /* 0x000e620000000200 */
[----:B------:R-:W-:-:S02]  /*6d30*/  FMUL R4, R2, R4 ;  /* 0x0000000402047220 */ /* 0x000fc40000400000 */
[----:B------:R-:W-:Y:S02]  /*6d40*/  FMUL R5, R2, R5 ;  /* 0x0000000502057220 */ /* 0x000fe40000400000 */
[C---:B------:R-:W-:Y:S02]  /*6d50*/  FMUL R6, R0.reuse, R6 ;  /* 0x0000000600067220 */ /* 0x040fe40000400000 */
[----:B------:R-:W-:Y:S02]  /*6d60*/  FMUL R7, R0, R7 ;  /* 0x0000000700077220 */ /* 0x000fe40000400000 */
[C---:B------:R-:W-:Y:S02]  /*6d70*/  FMUL R8, R2.reuse, R8 ;  /* 0x0000000802087220 */ /* 0x040fe40000400000 */
[----:B------:R-:W-:Y:S02]  /*6d80*/  FMUL R9, R2, R9 ;  /* 0x0000000902097220 */ /* 0x000fe40000400000 */
[----:B------:R-:W-:-:S02]  /*6d90*/  FMUL R10, R0, R10 ;  /* 0x0000000a000a7220 */ /* 0x000fc40000400000 */
[----:B------:R-:W-:Y:S01]  /*6da0*/  FMUL R11, R0, R11 ;  /* 0x0000000b000b7220 */ /* 0x000fe20000400000 */
[C---:B0-----:R-:W-:Y:S08]  /*6db0*/  HMMA.16816.F32 R4, R40.reuse, R44, R4 ;  /* 0x0000002c2804723c */ /* 0x041ff00000001804 */
[----:B------:R-:W-:Y:S01]  /*6dc0*/  HMMA.16816.F32 R8, R40, R46, R8 ;  /* 0x0000002e2808723c */ /* 0x000fe20000001808 */
[----:B------:R-:W-:-:S02]  /*6dd0*/  FMUL R16, R2, R16 ;  /* 0x0000001002107220 */ /* 0x000fc40000400000 */
[----:B------:R-:W-:Y:S02]  /*6de0*/  FMUL R17, R2, R17 ;  /* 0x0000001102117220 */ /* 0x000fe40000400000 */
[C---:B------:R-:W-:Y:S02]  /*6df0*/  FMUL R18, R0.reuse, R18 ;  /* 0x0000001200127220 */ /* 0x040fe40000400000 */
[----:B------:R-:W-:-:S07]  /*6e00*/  FMUL R19, R0, R19 ;  /* 0x0000001300137220 */ /* 0x000fce0000400000 */
[----:B-1----:R-:W-:Y:S01]  /*6e10*/  HMMA.16816.F32 R16, R40, R50, R16 ;  /* 0x000000322810723c */ /* 0x002fe20000001810 */
[C---:B------:R-:W-:Y:S02]  /*6e20*/  FMUL R12, R2.reuse, R12 ;  /* 0x0000000c020c7220 */ /* 0x040fe40000400000 */
[----:B------:R-:W-:Y:S02]  /*6e30*/  FMUL R13, R2, R13 ;  /* 0x0000000d020d7220 */ /* 0x000fe40000400000 */
[C---:B------:R-:W-:Y:S02]  /*6e40*/  FMUL R14, R0.reuse, R14 ;  /* 0x0000000e000e7220 */ /* 0x040fe40000400000 */
[----:B------:R-:W-:Y:S02]  /*6e50*/  FMUL R15, R0, R15 ;  /* 0x0000000f000f7220 */ /* 0x000fe40000400000 */
[C---:B------:R-:W-:Y:S02]  /*6e60*/  FMUL R24, R2.reuse, R24 ;  /* 0x0000001802187220 */ /* 0x040fe40000400000 */
[----:B------:R-:W-:-:S02]  /*6e70*/  FMUL R25, R2, R25 ;  /* 0x0000001902197220 */ /* 0x000fc40000400000 */
[C---:B------:R-:W-:Y:S02]  /*6e80*/  FMUL R26, R0.reuse, R26 ;  /* 0x0000001a001a7220 */ /* 0x040fe40000400000 */
[----:B------:R-:W-:Y:S02]  /*6e90*/  FMUL R27, R0, R27 ;  /* 0x0000001b001b7220 */ /* 0x000fe40000400000 */
[C---:B--2---:R-:W-:Y:S02]  /*6ea0*/  FMUL R44, R2.reuse, R52 ;  /* 0x00000034022c7220 */ /* 0x044fe40000400000 */
[----:B---3--:R-:W-:Y:S02]  /*6eb0*/  FMUL R45, R2, R53 ;  /* 0x00000035022d7220 */ /* 0x008fe40000400000 */
[C---:B----4-:R-:W-:Y:S02]  /*6ec0*/  FMUL R46, R0.reuse, R54 ;  /* 0x00000036002e7220 */ /* 0x050fe40000400000 */
[----:B------:R-:W-:-:S07]  /*6ed0*/  FMUL R47, R0, R55 ;  /* 0x00000037002f7220 */ /* 0x000fce0000400000 */
[C---:B------:R-:W-:Y:S01]  /*6ee0*/  HMMA.16816.F32 R52, R40.reuse, R48, R44 ;  /* 0x000000302834723c */ /* 0x040fe2000000182c */
[----:B------:R-:W0:Y:S04]  /*6ef0*/  LDSM.16.M88.4 R44, [R60+0x21a00] ;  /* 0x021a00003c2c783b */ /* 0x000e280000000200 */
[----:B------:R-:W1:Y:S11]  /*6f00*/  LDSM.16.M88.4 R48, [R60+0x21c00] ;  /* 0x021c00003c30783b */ /* 0x000e760000000200 */
[----:B------:R-:W-:Y:S07]  /*6f10*/  @!UPT UIADD3 URZ, URZ, URZ, URZ ;  /* 0x0000003f3f3ff290 */ /* 0x000fee000fffe03f */
[----:B------:R-:W-:Y:S04]  /*6f20*/  STL.64 [R1], R52 ;  /* 0x0000003401007387 */ /* 0x000fe80000100a00 */
[----:B------:R2:W-:Y:S01]  /*6f30*/  STL.64 [R1+0x8], R54 ;  /* 0x0000083601007387 */ /* 0x0005e20000100a00 */
[C---:B0-----:R-:W-:Y:S07]  /*6f40*/  HMMA.16816.F32 R12, R40.reuse, R44, R12 ;  /* 0x0000002c280c723c */ /* 0x041fee000000180c */
[----:B------:R-:W-:Y:S01]  /*6f50*/  FADD R44, R33, R32 ;  /* 0x00000020212c7221 */ /* 0x000fe20000000000 */
[----:B-1----:R-:W-:Y:S01]  /*6f60*/  HMMA.16816.F32 R24, R40, R48, R24 ;  /* 0x000000302818723c */ /* 0x002fe20000001818 */
[----:B------:R-:W3:Y:S02]  /*6f70*/  LDL.LU R32, [R1+0x24c] ;  /* 0x00024c0001207983 */ /* 0x000ee40000300800 */
[----:B------:R-:W-:-:S02]  /*6f80*/  FADD R44, R34, R44 ;  /* 0x0000002c222c7221 */ /* 0x000fc40000000000 */
[----:B------:R-:W4:Y:S02]  /*6f90*/  LDL.LU R33, [R1+0x248] ;  /* 0x0002480001217983 */ /* 0x000f240000300800 */
[----:B------:R-:W-:Y:S02]  /*6fa0*/  FADD R49, R35, R44 ;  /* 0x0000002c23317221 */ /* 0x000fe40000000000 */
[----:B------:R-:W4:Y:S04]  /*6fb0*/  LDL.LU R34, [R1+0x244] ;  /* 0x0002440001227983 */ /* 0x000f280000300800 */
[----:B------:R-:W4:Y:S01]  /*6fc0*/  LDL.LU R35, [R1+0x240] ;  /* 0x0002400001237983 */ /* 0x000f220000300800 */
[----:B------:R-:W-:-:S03]  /*6fd0*/  FADD R45, R58, R59 ;  /* 0x0000003b3a2d7221 */ /* 0x000fc60000000000 */
[----:B------:R-:W4:Y:S01]  /*6fe0*/  LDL.LU R58, [R1+0x198] ;  /* 0x00019800013a7983 */ /* 0x000f220000300800 */
[----:B------:R-:W-:-:S03]  /*6ff0*/  FADD R45, R57, R45 ;  /* 0x0000002d392d7221 */ /* 0x000fc60000000000 */
[----:B------:R-:W4:Y:S04]  /*7000*/  LDL.LU R59, [R1+0x178] ;  /* 0x00017800013b7983 */ /* 0x000f280000300800 */
[----:B------:R-:W4:Y:S04]  /*7010*/  LDL.LU R57, [R1+0x1a4] ;  /* 0x0001a40001397983 */ /* 0x000f280000300800 */
[----:B--2---:R-:W2:Y:S04]  /*7020*/  LDL.LU R54, [R1+0x1a8] ;  /* 0x0001a80001367983 */ /* 0x004ea80000300800 */
[----:B------:R-:W2:Y:S01]  /*7030*/  LDL R55, [R1+0x170] ;  /* 0x0001700001377983 */ /* 0x000ea20000100800 */
[----:B------:R-:W-:-:S02]  /*7040*/  FMUL R20, R2, R20 ;  /* 0x0000001402147220 */ /* 0x000fc40000400000 */
[----:B------:R-:W-:Y:S02]  /*7050*/  FMUL R21, R2, R21 ;  /* 0x0000001502157220 */ /* 0x000fe40000400000 */
[C---:B------:R-:W-:Y:S02]  /*7060*/  FMUL R22, R0.reuse, R22 ;  /* 0x0000001600167220 */ /* 0x040fe40000400000 */
[----:B------:R-:W-:Y:S02]  /*7070*/  FMUL R23, R0, R23 ;  /* 0x0000001700177220 */ /* 0x000fe40000400000 */
[----:B------:R-:W-:-:S05]  /*7080*/  FADD R48, R56, R45 ;  /* 0x0000002d38307221 */ /* 0x000fca0000000000 */
[----:B------:R-:W-:Y:S01]  /*7090*/  HMMA.16816.F32 R20, R40, R46, R20 ;  /* 0x0000002e2814723c */ /* 0x000fe20000001814 */
[----:B------:R-:W-:Y:S04]  /*70a0*/  LDSM.16.M88.4 R44, [R60+0x21e00] ;  /* 0x021e00003c2c783b */ /* 0x000fe80000000200 */
[----:B------:R-:W0:Y:S04]  /*70b0*/  SHFL.BFLY PT, R52, R49, 0x2, 0x1f ;  /* 0x0c401f0031347f89 */ /* 0x000e2800000e0000 */
[----:B------:R-:W1:Y:S01]  /*70c0*/  SHFL.BFLY PT, R53, R48, 0x2, 0x1f ;  /* 0x0c401f0030357f89 */ /* 0x000e6200000e0000 */
[----:B------:R-:W-:-:S02]  /*70d0*/  FMUL R28, R2, R28 ;  /* 0x0000001c021c7220 */ /* 0x000fc40000400000 */
[----:B------:R-:W-:Y:S02]  /*70e0*/  FMUL R29, R2, R29 ;  /* 0x0000001d021d7220 */ /* 0x000fe40000400000 */
[C---:B------:R-:W-:Y:S02]  /*70f0*/  FMUL R30, R0.reuse, R30 ;  /* 0x0000001e001e7220 */ /* 0x040fe40000400000 */
[----:B------:R-:W-:Y:S02]  /*7100*/  FMUL R31, R0, R31 ;  /* 0x0000001f001f7220 */ /* 0x000fe40000400000 */
[----:B0-----:R-:W-:Y:S02]  /*7110*/  FADD R49, R49, R52 ;  /* 0x0000003431317221 */ /* 0x001fe40000000000 */
[----:B-1----:R-:W-:-:S03]  /*7120*/  FADD R48, R48, R53 ;  /* 0x0000003530307221 */ /* 0x002fc60000000000 */
[----:B------:R-:W-:Y:S01]  /*7130*/  HMMA.16816.F32 R28, R40, R44, R28 ;  /* 0x0000002c281c723c */ /* 0x000fe2000000181c */
[----:B------:R-:W0:Y:S04]  /*7140*/  SHFL.BFLY PT, R44, R49, 0x1, 0x1f ;  /* 0x0c201f00312c7f89 */ /* 0x000e2800000e0000 */
[----:B------:R-:W1:Y:S01]  /*7150*/  SHFL.BFLY PT, R45, R48, 0x1, 0x1f ;  /* 0x0c201f00302d7f89 */ /* 0x000e6200000e0000 */
[C---:B------:R-:W-:Y:S02]  /*7160*/  FMUL R36, R2.reuse, R36 ;  /* 0x0000002402247220 */ /* 0x040fe40000400000 */
[----:B------:R-:W-:Y:S02]  /*7170*/  FMUL R37, R2, R37 ;  /* 0x0000002502257220 */ /* 0x000fe40000400000 */
[----:B------:R-:W-:-:S02]  /*7180*/  FMUL R38, R0, R38 ;  /* 0x0000002600267220 */ /* 0x000fc40000400000 */
[----:B------:R-:W-:-:S07]  /*7190*/  FMUL R39, R0, R39 ;  /* 0x0000002700277220 */ /* 0x000fce0000400000 */
[----:B------:R-:W-:Y:S01]  /*71a0*/  HMMA.16816.F32 R36, R40, R50, R36 ;  /* 0x000000322824723c */ /* 0x000fe20000001824 */
[----:B0-----:R-:W-:Y:S02]  /*71b0*/  FADD R49, R49, R44 ;  /* 0x0000002c31317221 */ /* 0x001fe40000000000 */
[----:B-1----:R-:W-:Y:S02]  /*71c0*/  FADD R48, R48, R45 ;  /* 0x0000002d30307221 */ /* 0x002fe40000000000 */
[C---:B---3--:R-:W-:Y:S02]  /*71d0*/  FMUL R32, R2.reuse, R32 ;  /* 0x0000002002207220 */ /* 0x048fe40000400000 */
[----:B----4-:R-:W-:Y:S02]  /*71e0*/  FMUL R33, R2, R33 ;  /* 0x0000002102217220 */ /* 0x010fe40000400000 */
[C---:B------:R-:W-:Y:S02]  /*71f0*/  FMUL R34, R0.reuse, R34 ;  /* 0x0000002200227220 */ /* 0x040fe40000400000 */
[----:B------:R-:W-:-:S07]  /*7200*/  FMUL R35, R0, R35 ;  /* 0x0000002300237220 */ /* 0x000fce0000400000 */
[----:B------:R-:W-:Y:S01]  /*7210*/  HMMA.16816.F32 R32, R40, R46, R32 ;  /* 0x0000002e2820723c */ /* 0x000fe20000001820 */
[----:B------:R-:W-:-:S06]  /*7220*/  IADD3 R58, R58, 0x10, RZ ;  /* 0x000000103a3a7810 */ /* 0x000fcc0007ffe0ff */
[----:B------:R-:W-:-:S04]  /*7230*/  IMAD.MOV.U32 R40, RZ, RZ, 0x10 ;  /* 0x00000010ff287424 */ /* 0x000fc800078e00ff */
[C---:B------:R-:W-:Y:S02]  /*7240*/  IMAD R61, R40.reuse, c[0x0][0x1b4], R61 ;  /* 0x00006d00283d7a24 */ /* 0x040fe400078e023d */
[----:B------:R-:W-:Y:S01]  /*7250*/  IMAD R59, R40, c[0x0][0x1a4], R59 ;  /* 0x00006900283b7a24 */ /* 0x000fe200078e023b */
[----:B------:R-:W-:Y:S01]  /*7260*/  STL [R1+0x198], R58 ;  /* 0x0001983a01007387 */ /* 0x000fe20000100800 */
[----:B------:R-:W-:Y:S02]  /*7270*/  FFMA R57, R2, R57, R49 ;  /* 0x0000003902397223 */ /* 0x000fe40000000031 */
[----:B--2---:R-:W-:Y:S01]  /*7280*/  FFMA R54, R0, R54, R48 ;  /* 0x0000003600367223 */ /* 0x004fe20000000030 */
[----:B------:R0:W-:Y:S04]  /*7290*/  STL [R1+0x174], R61 ;  /* 0x0001743d01007387 */ /* 0x0001e80000100800 */
[----:B0-----:R0:W5:Y:S04]  /*72a0*/  LDL.LU R61, [R1+0x238] ;  /* 0x00023800013d7983 */ /* 0x0011680000300800 */
[----:B------:R0:W-:Y:S04]  /*72b0*/  STL [R1+0x178], R59 ;  /* 0x0001783b01007387 */ /* 0x0001e80000100800 */
[----:B------:R0:W-:Y:S04]  /*72c0*/  STL [R1+0x190], R55 ;  /* 0x0001903701007387 */ /* 0x0001e80000100800 */
[----:B------:R0:W-:Y:S04]  /*72d0*/  STL [R1+0x1a4], R57 ;  /* 0x0001a43901007387 */ /* 0x0001e80000100800 */
[----:B------:R0:W-:Y:S04]  /*72e0*/  STL [R1+0x1a8], R54 ;  /* 0x0001a83601007387 */ /* 0x0001e80000100800 */
[----:B------:R0:W-:Y:S01]  /*72f0*/  STL [R1+0x194], R3 ;  /* 0x0001940301007387 */ /* 0x0001e20000100800 */
[----:B------:R-:W-:Y:S11]  /*7300*/  ISETP.GE.AND P0, PT, R58, c[0x0][0x1d0], PT ;  /* 0x000074003a007a0c */ /* 0x000ff60003f06270 */
[----:B------:R-:W-:Y:S02]  /*7310*/  @!UPT UIADD3 URZ, URZ, URZ, URZ ;  /* 0x0000003f3f3ff290 */ /* 0x000fe4000fffe03f */
[----:B0-----:R-:W-:Y:S01]  /*7320*/  @P0 CALL.REL.NOINC `(.L_x_1) ;  /* 0x0000001000000944 */ /* 0x001fe20003c00000 */
[----:B------:R-:W-:Y:S05]  /*7330*/  BRA `(.L_x_2) ;  /* 0xffffd76000007947 */ /* 0x000fea000383ffff */
.L_x_1:
[----:B------:R-:W-:Y:S01]  /*7340*/  IMAD.MOV.U32 R0, RZ, RZ, R55 ;  /* 0x000000ffff007224 */ /* 0x000fe200078e0037 */
[----:B------:R0:W-:Y:S04]  /*7350*/  STL [R1+0x230], R3 ;  /* 0x0002300301007387 */ /* 0x0001e80000100800 */
[----:B------:R0:W-:Y:S02]  /*7360*/  STL [R1+0x234], R0 ;  /* 0x0002340001007387 */ /* 0x0001e40000100800 */
.L_x_0:
[----:B0-----:R-:W2:Y:S04]  /*7370*/  LDL.LU R43, [R1+0x1a8] ;  /* 0x0001a800012b7983 */ /* 0x001ea80000300800 */
[----:B------:R0:W-:Y:S04]  /*7380*/  STL [R1+0x318], R4 ;  /* 0x0003180401007387 */ /* 0x0001e80000100800 */
[----:B------:R-:W-:Y:S04]  /*7390*/  STL [R1+0x314], R5 ;  /* 0x0003140501007387 */ /* 0x000fe80000100800 */
        /* <DEDUP_REMOVED lines=16> */
[----:B------:R-:W3:Y:S01]  /*74a0*/  LDL.LU R2, [R1+0x1a4] ;  /* 0x0001a40001027983 */ /* 0x000ee20000300800 */
[----:B------:R-:W-:-:S03]  /*74b0*/  IMAD.MOV.U32 R42, RZ, RZ, 0x3dc6b27f ;  /* 0x3dc6b27fff2a7424 */ /* 0x000fc600078e00ff */
[----:B------:R-:W-:Y:S01]  /*74c0*/  BAR.SYNC.DEFER_BLOCKING 0x0 ;  /* 0x0000000000007b1d */ /* 0x000fe20000010000 */
[C---:B---3--:R-:W-:Y:S01]  /*74d0*/  FMUL R3, R2.reuse, 8388608 ;  /* 0x4b00000002037820 */ /* 0x048fe20000400000 */
[----:B------:R-:W-:-:S04]  /*74e0*/  FSETP.GEU.AND P0, PT, R2, 1.175494350822287508e-38, PT ;  /* 0x008000000200780b */ /* 0x000fc80003f0e000 */
[----:B------:R1:W-:Y:S01]  /*74f0*/  STL [R1+0x31c], R2 ;  /* 0x00031c0201007387 */ /* 0x0003e20000100800 */
[----:B------:R-:W-:Y:S02]  /*7500*/  FSEL R3, R3, R2, !P0 ;  /* 0x0000000203037208 */ /* 0x000fe40004000000 */
[----:B------:R-:W-:Y:S02]  /*7510*/  FSEL R40, RZ, -23, P0 ;  /* 0xc1b80000ff287808 */ /* 0x000fe40000000000 */
[C---:B------:R-:W-:Y:S02]  /*7520*/  IADD3 R0, R3.reuse, -0x3f3504f3, RZ ;  /* 0xc0cafb0d03007810 */ /* 0x040fe40007ffe0ff */
[----:B------:R-:W-:Y:S02]  /*7530*/  ISETP.GE.U32.AND P0, PT, R3, 0x7f800000, PT ;  /* 0x7f8000000300780c */ /* 0x000fe40003f06070 */
[----:B------:R-:W-:-:S04]  /*7540*/  LOP3.LUT R0, R0, 0xff800000, RZ, 0xc0, !PT ;  /* 0xff80000000007812 */ /* 0x000fc800078ec0ff */
[----:B------:R3:W4:Y:S02]  /*7550*/  I2F R41, R0 ;  /* 0x0000000000297306 */ /* 0x0007240000201400 */
[----:B---3--:R-:W-:-:S05]  /*7560*/  IADD3 R0, R3, -R0, RZ ;  /* 0x8000000003007210 */ /* 0x008fca0007ffe0ff */
[----:B------:R-:W-:Y:S02]  /*7570*/  FADD R0, R0, -1 ;  /* 0xbf80000000007421 */ /* 0x000fe40000000000 */
[----:B----4-:R-:W-:Y:S02]  /*7580*/  FFMA.FTZ R41, R41, 1.1920928955078125e-07, R40 ;  /* 0x3400000029297823 */ /* 0x010fe40000010028 */
[----:B------:R-:W-:-:S04]  /*7590*/  FFMA.FTZ R40, R0, R42, -0.16845393180847167969 ;  /* 0xbe2c7f3000287423 */ /* 0x000fc8000001002a */
[----:B------:R-:W-:-:S04]  /*75a0*/  FFMA.FTZ R40, R0, R40, 0.1716887056827545166 ;  /* 0x3e2fcf2a00287423 */ /* 0x000fc80000010028 */
[----:B------:R-:W-:-:S04]  /*75b0*/  FFMA.FTZ R40, R0, R40, -0.17900948226451873779 ;  /* 0xbe374e4300287423 */ /* 0x000fc80000010028 */
[----:B------:R-:W-:-:S04]  /*75c0*/  FFMA.FTZ R40, R0, R40, 0.20512372255325317383 ;  /* 0x3e520bf400287423 */ /* 0x000fc80000010028 */
[----:B------:R-:W-:-:S04]  /*75d0*/  FFMA.FTZ R40, R0, R40, -0.24046532809734344482 ;  /* 0xbe763c8b00287423 */ /* 0x000fc80000010028 */
[----:B------:R-:W-:-:S04]  /*75e0*/  FFMA.FTZ R40, R0, R40, 0.28857114911079406738 ;  /* 0x3e93bf9900287423 */ /* 0x000fc80000010028 */
[----:B------:R-:W-:-:S04]  /*75f0*/  FFMA.FTZ R40, R0, R40, -0.36067417263984680176 ;  /* 0xbeb8aa4900287423 */ /* 0x000fc80000010028 */
[----:B------:R-:W-:-:S04]  /*7600*/  FFMA.FTZ R40, R0, R40, 0.48089820146560668945 ;  /* 0x3ef6384a00287423 */ /* 0x000fc80000010028 */
[----:B------:R-:W-:-:S04]  /*7610*/  FFMA.FTZ R40, R0, R40, -0.72134751081466674805 ;  /* 0xbf38aa3b00287423 */ /* 0x000fc80000010028 */
[----:B------:R-:W-:-:S04]  /*7620*/  FMUL R40, R0, R40 ;  /* 0x0000002800287220 */ /* 0x000fc80000400000 */
[----:B------:R-:W-:-:S04]  /*7630*/  FMUL R40, R0, R40 ;  /* 0x0000002800287220 */ /* 0x000fc80000400000 */
[----:B------:R-:W-:Y:S02]  /*7640*/  FFMA.FTZ R0, R0, 1.4426950216293334961, R40 ;  /* 0x3fb8aa3b00007823 */ /* 0x000fe40000010028 */
[----:B------:R-:W-:Y:S02]  /*7650*/  @P0 IMAD.MOV.U32 R40, RZ, RZ, 0x7f800000 ;  /* 0x7f800000ff280424 */ /* 0x000fe400078e00ff */
[----:B0-----:R-:W-:Y:S02]  /*7660*/  FADD R4, R41, R0 ;  /* 0x0000000029047221 */ /* 0x001fe40000000000 */
[----:B--2---:R-:W-:Y:S02]  /*7670*/  IMAD.MOV.U32 R0, RZ, RZ, R43 ;  /* 0x000000ffff007224 */ /* 0x004fe400078e002b */
[C---:B------:R-:W-:Y:S01]  /*7680*/  @P0 FFMA.FTZ R4, R3.reuse, R40, +INF ;  /* 0x7f80000003040423 */ /* 0x040fe20000010028 */
[----:B------:R-:W-:Y:S01]  /*7690*/  FSETP.NEU.AND P0, PT, R3, RZ, PT ;  /* 0x000000ff0300720b */ /* 0x000fe20003f0d000 */
[C---:B------:R-:W-:Y:S01]  /*76a0*/  FMUL R3, R0.reuse, 8388608 ;  /* 0x4b00000000037820 */ /* 0x040fe20000400000 */
[----:B------:R-:W-:Y:S01]  /*76b0*/  FSETP.GEU.AND P1, PT, R0, 1.175494350822287508e-38, PT ;  /* 0x008000000000780b */ /* 0x000fe20003f2e000 */
[----:B------:R-:W0:Y:S03]  /*76c0*/  S2R R43, SR_TID.X ;  /* 0x00000000002b7919 */ /* 0x000e260000002100 */
[----:B-1----:R-:W-:Y:S01]  /*76d0*/  FSEL R2, R3, R0, !P1 ;  /* 0x0000000003027208 */ /* 0x002fe20004800000 */
[----:B------:R0:W-:Y:S01]  /*76e0*/  STL [R1+0x22c], R4 ;  /* 0x00022c0401007387 */ /* 0x0001e20000100800 */
[----:B------:R-:W-:-:S02]  /*76f0*/  FSEL R40, RZ, -23, P1 ;  /* 0xc1b80000ff287808 */ /* 0x000fc40000800000 */
[----:B------:R-:W-:Y:S01]  /*7700*/  IADD3 R3, R2, -0x3f3504f3, RZ ;  /* 0xc0cafb0d02037810 */ /* 0x000fe20007ffe0ff */
[----:B------:R1:W-:Y:S03]  /*7710*/  STL [R1+0x174], R2 ;  /* 0x0001740201007387 */ /* 0x0003e60000100800 */
[----:B------:R-:W-:-:S04]  /*7720*/  LOP3.LUT R3, R3, 0xff800000, RZ, 0xc0, !PT ;  /* 0xff80000003037812 */ /* 0x000fc800078ec0ff */
[----:B------:R2:W3:Y:S02]  /*7730*/  I2F R41, R3 ;  /* 0x0000000300297306 */ /* 0x0004e40000201400 */
[----:B--2---:R-:W-:Y:S01]  /*7740*/  IADD3 R3, R2, -R3, RZ ;  /* 0x8000000302037210 */ /* 0x004fe20007ffe0ff */
[----:B0-----:R-:W-:-:S04]  /*7750*/  IMAD.SHL.U32 R4, R43, 0x20, RZ ;  /* 0x000000202b047824 */ /* 0x001fc800078e00ff */
[----:B------:R-:W-:Y:S02]  /*7760*/  FADD R3, R3, -1 ;  /* 0xbf80000003037421 */ /* 0x000fe40000000000 */
[----:B---3--:R-:W-:Y:S02]  /*7770*/  FFMA.FTZ R41, R41, 1.1920928955078125e-07, R40 ;  /* 0x3400000029297823 */ /* 0x008fe40000010028 */
        /* <DEDUP_REMOVED lines=11> */
[----:B------:R-:W-:-:S04]  /*7830*/  FFMA.FTZ R3, R3, 1.4426950216293334961, R40 ;  /* 0x3fb8aa3b03037823 */ /* 0x000fc80000010028 */
[----:B-1----:R-:W-:Y:S02]  /*7840*/  FADD R2, R41, R3 ;  /* 0x0000000329027221 */ /* 0x002fe40000000000 */
[----:B------:R-:W-:-:S03]  /*7850*/  IMAD.SHL.U32 R3, R43, 0x400, RZ ;  /* 0x000004002b037824 */ /* 0x000fc600078e00ff */
[----:B------:R0:W-:Y:S02]  /*7860*/  STL [R1+0x228], R2 ;  /* 0x0002280201007387 */ /* 0x0001e40000100800 */
[----:B------:R-:W-:Y:S02]  /*7870*/  LOP3.LUT R3, R3, 0x6000, RZ, 0xc0, !PT ;  /* 0x0000600003037812 */ /* 0x000fe400078ec0ff */
[----:B------:R-:W2:Y:S02]  /*7880*/  LDL.LU R28, [R1+0x168] ;  /* 0x00016800011c7983 */ /* 0x000ea40000300800 */
[----:B0-----:R-:W-:Y:S02]  /*7890*/  LOP3.LUT R2, R3, 0x60, R4, 0xf8, !PT ;  /* 0x0000006003027812 */ /* 0x001fe400078ef804 */
[----:B--2---:R0:W-:Y:S04]  /*78a0*/  STL [R1+0x330], R28 ;  /* 0x0003301c01007387 */ /* 0x0041e80000100800 */
[----:B------:R-:W2:Y:S04]  /*78b0*/  LDL.LU R29, [R1+0x16c] ;  /* 0x00016c00011d7983 */ /* 0x000ea80000300800 */
[----:B--2---:R1:W-:Y:S04]  /*78c0*/  STL [R1+0x334], R29 ;  /* 0x0003341d01007387 */ /* 0x0043e80000100800 */
[----:B------:R-:W2:Y:S04]  /*78d0*/  LDL.LU R32, [R1+0x158] ;  /* 0x0001580001207983 */ /* 0x000ea80000300800 */
[----:B--2---:R2:W-:Y:S04]  /*78e0*/  STL [R1+0x338], R32 ;  /* 0x0003382001007387 */ /* 0x0045e80000100800 */
[----:B------:R-:W3:Y:S04]  /*78f0*/  LDL.LU R33, [R1+0x15c] ;  /* 0x00015c0001217983 */ /* 0x000ee80000300800 */
[----:B---3--:R3:W-:Y:S04]  /*7900*/  STL [R1+0x33c], R33 ;  /* 0x00033c2101007387 */ /* 0x0087e80000100800 */
[----:B------:R-:W4:Y:S04]  /*7910*/  LDL.LU R37, [R1+0x148] ;  /* 0x0001480001257983 */ /* 0x000f280000300800 */
        /* <DEDUP_REMOVED lines=14> */
[----:B0-----:R-:W4:Y:S04]  /*7a00*/  LDL.LU R28, [R1+0xdc] ;  /* 0x0000dc00011c7983 */ /* 0x001f280000300800 */
[----:B-1----:R-:W4:Y:S04]  /*7a10*/  LDL.LU R29, [R1+0xc8] ;  /* 0x0000c800011d7983 */ /* 0x002f280000300800 */
[----:B--2---:R-:W2:Y:S04]  /*7a20*/  LDL.LU R32, [R1+0xcc] ;  /* 0x0000cc0001207983 */ /* 0x004ea80000300800 */
[----:B---3--:R-:W3:Y:S04]  /*7a30*/  LDL.LU R33, [R1+0xb8] ;  /* 0x0000b80001217983 */ /* 0x008ee80000300800 */
[----:B-----5:R-:W3:Y:S04]  /*7a40*/  LDL.LU R61, [R1+0xbc] ;  /* 0x0000bc00013d7983 */ /* 0x020ee80000300800 */
[----:B------:R-:W3:Y:S01]  /*7a50*/  LDL.LU R60, [R1+0xa8] ;  /* 0x0000a800013c7983 */ /* 0x000ee20000300800 */
[----:B------:R-:W-:-:S03]  /*7a60*/  FSETP.GT.AND P1, PT, |R0|, 8.50705917302346158658e+37, PT ;  /* 0x7e8000000000780b */ /* 0x000fc60003f24200 */
[----:B------:R-:W3:Y:S04]  /*7a70*/  LDL.LU R59, [R1+0xac] ;  /* 0x0000ac00013b7983 */ /* 0x000ee80000300800 */
        /* <DEDUP_REMOVED lines=13> */
[----:B------:R-:W3:Y:S01]  /*7b50*/  LDL.LU R45, [R1+0x3c] ;  /* 0x00003c00012d7983 */ /* 0x000ee20000300800 */
[----:B------:R-:W-:-:S03]  /*7b60*/  IMAD.MOV.U32 R40, RZ, RZ, R6 ;  /* 0x000000ffff287224 */ /* 0x000fc600078e0006 */
[----:B------:R-:W3:Y:S04]  /*7b70*/  LDL.LU R44, [R1+0x28] ;  /* 0x00002800012c7983 */ /* 0x000ee80000300800 */
[----:B------:R-:W3:Y:S04]  /*7b80*/  LDL.LU R43, [R1+0x2c] ;  /* 0x00002c00012b7983 */ /* 0x000ee80000300800 */
[----:B------:R-:W3:Y:S04]  /*7b90*/  LDL.LU R42, [R1+0x18] ;  /* 0x00001800012a7983 */ /* 0x000ee80000300800 */
[----:B------:R-:W3:Y:S04]  /*7ba0*/  LDL.LU R41, [R1+0x1c] ;  /* 0x00001c0001297983 */ /* 0x000ee80000300800 */
[----:B------:R-:W3:Y:S04]  /*7bb0*/  LDL.LU R6, [R1+0x8] ;  /* 0x0000080001067983 */ /* 0x000ee80000300800 */
[----:B------:R-:W3:Y:S01]  /*7bc0*/  LDL.LU R3, [R1+0xc] ;  /* 0x00000c0001037983 */ /* 0x000ee20000300800 */
[----:B----4-:R-:W-:-:S02]  /*7bd0*/  @P1 FMUL R2, R2, 0.25 ;  /* 0x3e80000002021820 */ /* 0x010fc40000400000 */
[----:B------:R-:W-:Y:S02]  /*7be0*/  @P1 FMUL R28, R28, 0.25 ;  /* 0x3e8000001c1c1820 */ /* 0x000fe40000400000 */
[----:B------:R-:W-:Y:S02]  /*7bf0*/  @P1 FMUL R29, R29, 0.25 ;  /* 0x3e8000001d1d1820 */ /* 0x000fe40000400000 */
[----:B--2---:R-:W-:Y:S02]  /*7c00*/  @P1 FMUL R32, R32, 0.25 ;  /* 0x3e80000020201820 */ /* 0x004fe40000400000 */
[----:B---3--:R-:W-:-:S05]  /*7c10*/  @P1 FMUL R33, R33, 0.25 ;  /* 0x3e80000021211820 */ /* 0x008fca0000400000 */
[----:B------:R0:W-:Y:S04]  /*7c20*/  STL [R1+0xb8], R33 ;  /* 0x0000b82101007387 */ /* 0x0001e80000100800 */
[----:B0-----:R-:W2:Y:S04]  /*7c30*/  LDL.LU R33, [R1+0x33c] ;  /* 0x00033c0001217983 */ /* 0x001ea80000300800 */
[----:B------:R0:W-:Y:S04]  /*7c40*/  STL [R1+0xc8], R32 ;  /* 0x0000c82001007387 */ /* 0x0001e80000100800 */
[----:B0-----:R-:W3:Y:S04]  /*7c50*/  LDL.LU R32, [R1+0x338] ;  /* 0x0003380001207983 */ /* 0x001ee80000300800 */
[----:B------:R0:W-:Y:S04]  /*7c60*/  STL [R1+0xd8], R29 ;  /* 0x0000d81d01007387 */ /* 0x0001e80000100800 */
[----:B0-----:R-:W4:Y:S04]  /*7c70*/  LDL.LU R29, [R1+0x334] ;  /* 0x00033400011d7983 */ /* 0x001f280000300800 */
[----:B------:R0:W-:Y:S04]  /*7c80*/  STL [R1+0xdc], R28 ;  /* 0x0000dc1c01007387 */ /* 0x0001e80000100800 */
[----:B0-----:R-:W2:Y:S04]  /*7c90*/  LDL.LU R28, [R1+0x330] ;  /* 0x00033000011c7983 */ /* 0x001ea80000300800 */
[----:B------:R0:W-:Y:S04]  /*7ca0*/  STL [R1+0x320], R2 ;  /* 0x0003200201007387 */ /* 0x0001e80000100800 */
[----:B0-----:R-:W2:Y:S04]  /*7cb0*/  LDL R2, [R1+0xdc] ;  /* 0x0000dc0001027983 */ /* 0x001ea80000100800 */
[----:B--2---:R0:W-:Y:S04]  /*7cc0*/  STL [R1+0x324], R2 ;  /* 0x0003240201007387 */ /* 0x0041e80000100800 */
[----:B0-----:R-:W2:Y:S04]  /*7cd0*/  LDL R2, [R1+0xd8] ;  /* 0x0000d80001027983 */ /* 0x001ea80000100800 */
[----:B--2---:R0:W-:Y:S04]  /*7ce0*/  STL [R1+0x328], R2 ;  /* 0x0003280201007387 */ /* 0x0041e80000100800 */
[----:B0-----:R-:W2:Y:S01]  /*7cf0*/  LDL R2, [R1+0xc8] ;  /* 0x0000c80001027983 */ /* 0x001ea20000100800 */
[----:B------:R-:W-:-:S03]  /*7d00*/  FSETP.GEU.AND P2, PT, |R0|, 1.175494350822287508e-38, PT ;  /* 0x008000000000780b */ /* 0x000fc60003f4e200 */
[----:B--2---:R0:W-:Y:S04]  /*7d10*/  STL [R1+0x32c], R2 ;  /* 0x00032c0201007387 */ /* 0x0041e80000100800 */
[----:B0-----:R-:W2:Y:S06]  /*7d20*/  LDL R2, [R1+0xb8] ;  /* 0x0000b80001027983 */ /* 0x001eac0000100800 */
[----:B--2---:R-:W-:-:S05]  /*7d30*/  @!P2 FMUL R2, R2, 16777216 ;  /* 0x4b8000000202a820 */ /* 0x004fca0000400000 */
[----:B------:R0:W-:Y:S04]  /*7d40*/  @!P2 STL [R1+0xb8], R2 ;  /* 0x0000b8020100a387 */ /* 0x0001e80000100800 */
[----:B0-----:R-:W2:Y:S02]  /*7d50*/  LDL.LU R2, [R1+0x32c] ;  /* 0x00032c0001027983 */ /* 0x001ea40000300800 */
[----:B--2---:R-:W-:-:S05]  /*7d60*/  @!P2 FMUL R2, R2, 16777216 ;  /* 0x4b8000000202a820 */ /* 0x004fca0000400000 */
[----:B------:R0:W-:Y:S04]  /*7d70*/  @!P2 STL [R1+0xc8], R2 ;  /* 0x0000c8020100a387 */ /* 0x0001e80000100800 */
[----:B0-----:R-:W2:Y:S01]  /*7d80*/  LDL.LU R2, [R1+0x328] ;  /* 0x0003280001027983 */ /* 0x001ea20000300800 */
[----:B------:R-:W-:-:S04]  /*7d90*/  @P1 FMUL R0, R0, 0.25 ;  /* 0x3e80000000001820 */ /* 0x000fc80000400000 */
[----:B------:R-:W-:Y:S02]  /*7da0*/  @!P2 FMUL R0, R0, 16777216 ;  /* 0x4b8000000000a820 */ /* 0x000fe40000400000 */
[----:B--2---:R-:W-:-:S05]  /*7db0*/  @!P2 FMUL R2, R2, 16777216 ;  /* 0x4b8000000202a820 */ /* 0x004fca0000400000 */
[----:B------:R0:W-:Y:S04]  /*7dc0*/  @!P2 STL [R1+0xd8], R2 ;  /* 0x0000d8020100a387 */ /* 0x0001e80000100800 */
[----:B0-----:R-:W2:Y:S01]  /*7dd0*/  LDL.LU R2, [R1+0x324] ;  /* 0x0003240001027983 */ /* 0x001ea20000300800 */
[----:B------:R-:W0:Y:S01]  /*7de0*/  MUFU.RCP R0, R0 ;  /* 0x0000000000007308 */ /* 0x000e220000001000 */
[----:B------:R-:W-:Y:S02]  /*7df0*/  @P1 FMUL R35, R35, 0.25 ;  /* 0x3e80000023231820 */ /* 0x000fe40000400000 */
[----:B------:R-:W-:Y:S02]  /*7e00*/  @P1 FMUL R34, R34, 0.25 ;  /* 0x3e80000022221820 */ /* 0x000fe40000400000 */
[----:B------:R-:W-:-:S02]  /*7e10*/  @!P2 FMUL R35, R35, 16777216 ;  /* 0x4b8000002323a820 */ /* 0x000fc40000400000 */
[----:B------:R-:W-:Y:S02]  /*7e20*/  @P1 FMUL R31, R31, 0.25 ;  /* 0x3e8000001f1f1820 */ /* 0x000fe40000400000 */
[----:B------:R-:W-:Y:S02]  /*7e30*/  @P1 FMUL R30, R30, 0.25 ;  /* 0x3e8000001e1e1820 */ /* 0x000fe40000400000 */
[----:B------:R-:W-:Y:S02]  /*7e40*/  @P1 FMUL R39, R39, 0.25 ;  /* 0x3e80000027271820 */ /* 0x000fe40000400000 */
[----:B------:R-:W-:Y:S02]  /*7e50*/  @!P2 FMUL R34, R34, 16777216 ;  /* 0x4b8000002222a820 */ /* 0x000fe40000400000 */
[----:B0-----:R-:W-:Y:S02]  /*7e60*/  FMUL R35, R0, R35 ;  /* 0x0000002300237220 */ /* 0x001fe40000400000 */
[----:B------:R-:W-:-:S02]  /*7e70*/  @!P2 FMUL R31, R31, 16777216 ;  /* 0x4b8000001f1fa820 */ /* 0x000fc40000400000 */
[----:B------:R-:W-:Y:S02]  /*7e80*/  @!P2 FMUL R30, R30, 16777216 ;  /* 0x4b8000001e1ea820 */ /* 0x000fe40000400000 */
[----:B------:R-:W-:Y:S02]  /*7e90*/  @P1 FMUL R38, R38, 0.25 ;  /* 0x3e80000026261820 */ /* 0x000fe40000400000 */
[----:B------:R-:W-:Y:S02]  /*7ea0*/  @!P2 FMUL R39, R39, 16777216 ;  /* 0x4b8000002727a820 */ /* 0x000fe40000400000 */
[----:B------:R-:W-:Y:S02]  /*7eb0*/  @P1 FMUL R27, R27, 0.25 ;  /* 0x3e8000001b1b1820 */ /* 0x000fe40000400000 */
[----:B------:R-:W-:Y:S02]  /*7ec0*/  @P1 FMUL R26, R26, 0.25 ;  /* 0x3e8000001a1a1820 */ /* 0x000fe40000400000 */
[----:B------:R-:W-:-:S02]  /*7ed0*/  @P1 FMUL R23, R23, 0.25 ;  /* 0x3e80000017171820 */ /* 0x000fc40000400000 */
[----:B------:R-:W-:Y:S02]  /*7ee0*/  @P1 FMUL R22, R22, 0.25 ;  /* 0x3e80000016161820 */ /* 0x000fe40000400000 */
[----:B------:R-:W-:Y:S02]  /*7ef0*/  @!P2 FMUL R38, R38, 16777216 ;  /* 0x4b8000002626a820 */ /* 0x000fe40000400000 */
[----:B------:R-:W-:Y:S02]  /*7f00*/  @P1 FMUL R15, R15, 0.25 ;  /* 0x3e8000000f0f1820 */ /* 0x000fe40000400000 */
[----:B------:R-:W-:Y:S02]  /*7f10*/  @!P2 FMUL R27, R27, 16777216 ;  /* 0x4b8000001b1ba820 */ /* 0x000fe40000400000 */
[----:B------:R-:W-:Y:S02]  /*7f20*/  @P1 FMUL R14, R14, 0.25 ;  /* 0x3e8000000e0e1820 */ /* 0x000fe40000400000 */
[----:B------:R-:W-:-:S02]  /*7f30*/  @!P2 FMUL R26, R26, 16777216 ;  /* 0x4b8000001a1aa820 */ /* 0x000fc40000400000 */
[----:B------:R-:W-:Y:S02]  /*7f40*/  @!P2 FMUL R23, R23, 16777216 ;  /* 0x4b8000001717a820 */ /* 0x000fe40000400000 */
[----:B------:R-:W-:Y:S02]  /*7f50*/  @P1 FMUL R19, R19, 0.25 ;  /* 0x3e80000013131820 */ /* 0x000fe40000400000 */
[----:B------:R-:W-:Y:S02]  /*7f60*/  @!P2 FMUL R22, R22, 16777216 ;  /* 0x4b8000001616a820 */ /* 0x000fe40000400000 */
[----:B------:R-:W-:Y:S02]  /*7f70*/  @!P2 FMUL R15, R15, 16777216 ;  /* 0x4b8000000f0fa820 */ /* 0x000fe40000400000 */
[----:B------:R-:W-:Y:S02]  /*7f80*/  @P1 FMUL R18, R18, 0.25 ;  /* 0x3e80000012121820 */ /* 0x000fe40000400000 */
[----:B------:R-:W-:-:S02]  /*7f90*/  @!P2 FMUL R14, R14, 16777216 ;  /* 0x4b8000000e0ea820 */ /* 0x000fc40000400000 */
[----:B------:R-:W-:Y:S02]  /*7fa0*/  @!P2 FMUL R19, R19, 16777216 ;  /* 0x4b8000001313a820 */ /* 0x000fe40000400000 */
[----:B------:R-:W-:Y:S02]  /*7fb0*/  @!P2 FMUL R18, R18, 16777216 ;  /* 0x4b8000001212a820 */ /* 0x000fe40000400000 */
[----:B--2---:R-:W-:-:S05]  /*7fc0*/  @!P2 FMUL R2, R2, 16777216 ;  /* 0x4b8000000202a820 */ /* 0x004fca0000400000 */
[----:B------:R0:W-:Y:S04]  /*7fd0*/  @!P2 STL [R1+0xdc], R2 ;  /* 0x0000dc020100a387 */ /* 0x0001e80000100800 */
[----:B0-----:R-:W2:Y:S04]  /*7fe0*/  LDL.LU R2, [R1+0x320] ;  /* 0x0003200001027983 */ /* 0x001ea80000300800 */
[----:B------:R0:W-:Y:S02]  /*7ff0*/  STL [R1+0x224], R35 ;  /* 0x0002242301007387 */ /* 0x0001e40000100800 */
[----:B0-----:R-:W-:-:S02]  /*8000*/  FMUL R35, R0, R34 ;  /* 0x0000002200237220 */ /* 0x001fc40000400000 */
[C---:B------:R-:W-:Y:S02]  /*8010*/  FMUL R34, R0.reuse, R31 ;  /* 0x0000001f00227220 */ /* 0x040fe40000400000 */
[C---:B------:R-:W-:Y:S02]  /*8020*/  FMUL R31, R0.reuse, R30 ;  /* 0x0000001e001f7220 */ /* 0x040fe40000400000 */
[C---:B------:R-:W-:Y:S01]  /*8030*/  FMUL R30, R0.reuse, R39 ;  /* 0x00000027001e7220 */ /* 0x040fe20000400000 */
[----:B------:R-:W-:Y:S04]  /*8040*/  STL [R1+0x21c], R35 ;  /* 0x00021c2301007387 */ /* 0x000fe80000100800 */
[----:B------:R0:W-:Y:S04]  /*8050*/  STL [R1+0x220], R34 ;  /* 0x0002202201007387 */ /* 0x0001e80000100800 */
[----:B------:R1:W-:Y:S04]  /*8060*/  STL [R1+0x218], R31 ;  /* 0x0002181f01007387 */ /* 0x0003e80000100800 */
[----:B------:R3:W-:Y:S01]  /*8070*/  STL [R1+0x214], R30 ;  /* 0x0002141e01007387 */ /* 0x0007e20000100800 */
[----:B0-----:R-:W-:-:S02]  /*8080*/  FMUL R34, R0, R38 ;  /* 0x0000002600227220 */ /* 0x001fc40000400000 */
[C---:B-1----:R-:W-:Y:S02]  /*8090*/  FMUL R31, R0.reuse, R27 ;  /* 0x0000001b001f7220 */ /* 0x042fe40000400000 */
[C---:B------:R-:W-:Y:S02]  /*80a0*/  FMUL R27, R0.reuse, R23 ;  /* 0x00000017001b7220 */ /* 0x040fe40000400000 */
[C---:B---3--:R-:W-:Y:S01]  /*80b0*/  FMUL R30, R0.reuse, R26 ;  /* 0x0000001a001e7220 */ /* 0x048fe20000400000 */
[----:B------:R-:W-:Y:S01]  /*80c0*/  STL [R1+0x20c], R34 ;  /* 0x00020c2201007387 */ /* 0x000fe20000100800 */
[C---:B------:R-:W-:Y:S02]  /*80d0*/  FMUL R26, R0.reuse, R22 ;  /* 0x00000016001a7220 */ /* 0x040fe40000400000 */
[C---:B------:R-:W-:Y:S01]  /*80e0*/  FMUL R23, R0.reuse, R15 ;  /* 0x0000000f00177220 */ /* 0x040fe20000400000 */
[----:B------:R-:W-:Y:S01]  /*80f0*/  STL [R1+0x210], R31 ;  /* 0x0002101f01007387 */ /* 0x000fe20000100800 */
[----:B------:R-:W-:-:S02]  /*8100*/  FMUL R22, R0, R14 ;  /* 0x0000000e00167220 */ /* 0x000fc40000400000 */
[C---:B------:R-:W-:Y:S01]  /*8110*/  FMUL R15, R0.reuse, R19 ;  /* 0x00000013000f7220 */ /* 0x040fe20000400000 */
[----:B------:R0:W-:Y:S01]  /*8120*/  STL [R1+0x208], R30 ;  /* 0x0002081e01007387 */ /* 0x0001e20000100800 */
[----:B------:R-:W-:-:S03]  /*8130*/  FMUL R14, R0, R18 ;  /* 0x00000012000e7220 */ /* 0x000fc60000400000 */
[----:B------:R-:W-:Y:S04]  /*8140*/  STL [R1+0x204], R27 ;  /* 0x0002041b01007387 */ /* 0x000fe80000100800 */
[----:B------:R-:W-:Y:S04]  /*8150*/  STL [R1+0x200], R26 ;  /* 0x0002001a01007387 */ /* 0x000fe80000100800 */
[----:B------:R-:W-:Y:S04]  /*8160*/  STL [R1+0x1fc], R23 ;  /* 0x0001fc1701007387 */ /* 0x000fe80000100800 */
[----:B------:R-:W-:Y:S04]  /*8170*/  STL [R1+0x1f8], R22 ;  /* 0x0001f81601007387 */ /* 0x000fe80000100800 */
[----:B0-----:R-:W3:Y:S04]  /*8180*/  LDL.LU R30, [R1+0xb8] ;  /* 0x0000b800011e7983 */ /* 0x001ee80000300800 */
[----:B------:R-:W-:Y:S04]  /*8190*/  STL [R1+0x1f4], R15 ;  /* 0x0001f40f01007387 */ /* 0x000fe80000100800 */
[----:B------:R-:W4:Y:S04]  /*81a0*/  LDL.LU R31, [R1+0xc8] ;  /* 0x0000c800011f7983 */ /* 0x000f280000300800 */
[----:B------:R0:W-:Y:S04]  /*81b0*/  STL [R1+0x1f0], R14 ;  /* 0x0001f00e01007387 */ /* 0x0001e80000100800 */
[----:B------:R-:W4:Y:S04]  /*81c0*/  LDL.LU R34, [R1+0xd8] ;  /* 0x0000d80001227983 */ /* 0x000f280000300800 */
[----:B------:R-:W4:Y:S01]  /*81d0*/  LDL.LU R35, [R1+0xdc] ;  /* 0x0000dc0001237983 */ /* 0x000f220000300800 */
[----:B------:R-:W-:-:S02]  /*81e0*/  @P1 FMUL R3, R3, 0.25 ;  /* 0x3e80000003031820 */ /* 0x000fc40000400000 */
[----:B------:R-:W-:Y:S02]  /*81f0*/  @P1 FMUL R6, R6, 0.25 ;  /* 0x3e80000006061820 */ /* 0x000fe40000400000 */
[----:B------:R-:W-:Y:S02]  /*8200*/  @P1 FMUL R11, R11, 0.25 ;  /* 0x3e8000000b0b1820 */ /* 0x000fe40000400000 */
[----:B------:R-:W-:Y:S02]  /*8210*/  @P1 FMUL R10, R10, 0.25 ;  /* 0x3e8000000a0a1820 */ /* 0x000fe40000400000 */
[----:B------:R-:W-:Y:S02]  /*8220*/  @!P2 FMUL R3, R3, 16777216 ;  /* 0x4b8000000303a820 */ /* 0x000fe40000400000 */
[----:B------:R-:W-:Y:S02]  /*8230*/  @!P2 FMUL R6, R6, 16777216 ;  /* 0x4b8000000606a820 */ /* 0x000fe40000400000 */
[----:B------:R-:W-:-:S02]  /*8240*/  @P1 FMUL R7, R7, 0.25 ;  /* 0x3e80000007071820 */ /* 0x000fc40000400000 */
[----:B------:R-:W-:Y:S02]  /*8250*/  @!P2 FMUL R11, R11, 16777216 ;  /* 0x4b8000000b0ba820 */ /* 0x000fe40000400000 */
[----:B------:R-:W-:Y:S02]  /*8260*/  @P1 FMUL R40, R40, 0.25 ;  /* 0x3e80000028281820 */ /* 0x000fe40000400000 */
[----:B------:R-:W-:Y:S02]  /*8270*/  @!P2 FMUL R10, R10, 16777216 ;  /* 0x4b8000000a0aa820 */ /* 0x000fe40000400000 */
[C---:B0-----:R-:W-:Y:S02]  /*8280*/  FMUL R14, R0.reuse, R3 ;  /* 0x00000003000e7220 */ /* 0x041fe40000400000 */
[----:B------:R-:W-:Y:S02]  /*8290*/  FMUL R3, R0, R6 ;  /* 0x0000000600037220 */ /* 0x000fe40000400000 */
[----:B------:R-:W-:-:S02]  /*82a0*/  @P1 FMUL R41, R41, 0.25 ;  /* 0x3e80000029291820 */ /* 0x000fc40000400000 */
[----:B------:R-:W-:Y:S02]  /*82b0*/  @!P2 FMUL R7, R7, 16777216 ;  /* 0x4b8000000707a820 */ /* 0x000fe40000400000 */
[----:B------:R-:W-:Y:S01]  /*82c0*/  FMUL R11, R0, R11 ;  /* 0x0000000b000b7220 */ /* 0x000fe20000400000 */
[----:B------:R-:W-:Y:S01]  /*82d0*/  STL [R1+0x1ec], R14 ;  /* 0x0001ec0e01007387 */ /* 0x000fe20000100800 */
[----:B------:R-:W-:Y:S02]  /*82e0*/  @!P2 FMUL R40, R40, 16777216 ;  /* 0x4b8000002828a820 */ /* 0x000fe40000400000 */
[----:B------:R-:W-:Y:S01]  /*82f0*/  FMUL R6, R0, R10 ;  /* 0x0000000a00067220 */ /* 0x000fe20000400000 */
[----:B------:R0:W-:Y:S01]  /*8300*/  STL [R1+0x1e8], R3 ;  /* 0x0001e80301007387 */ /* 0x0001e20000100800 */
[----:B------:R-:W-:Y:S02]  /*8310*/  @P1 FMUL R42, R42, 0.25 ;  /* 0x3e8000002a2a1820 */ /* 0x000fe40000400000 */
[----:B------:R-:W-:-:S02]  /*8320*/  @P1 FMUL R43, R43, 0.25 ;  /* 0x3e8000002b2b1820 */ /* 0x000fc40000400000 */
[----:B------:R-:W-:Y:S01]  /*8330*/  @!P2 FMUL R41, R41, 16777216 ;  /* 0x4b8000002929a820 */ /* 0x000fe20000400000 */
[----:B------:R-:W-:Y:S01]  /*8340*/  STL [R1+0x1e0], R11 ;  /* 0x0001e00b01007387 */ /* 0x000fe20000100800 */
[----:B------:R-:W-:Y:S02]  /*8350*/  @P1 FMUL R44, R44, 0.25 ;  /* 0x3e8000002c2c1820 */ /* 0x000fe40000400000 */
[C---:B0-----:R-:W-:Y:S01]  /*8360*/  FMUL R3, R0.reuse, R7 ;  /* 0x0000000700037220 */ /* 0x041fe20000400000 */
[----:B------:R0:W-:Y:S01]  /*8370*/  STL [R1+0x1dc], R6 ;  /* 0x0001dc0601007387 */ /* 0x0001e20000100800 */
[----:B------:R-:W-:Y:S02]  /*8380*/  FMUL R7, R0, R40 ;  /* 0x0000002800077220 */ /* 0x000fe40000400000 */
[----:B------:R-:W-:Y:S02]  /*8390*/  @!P2 FMUL R42, R42, 16777216 ;  /* 0x4b8000002a2aa820 */ /* 0x000fe40000400000 */
[----:B------:R-:W-:Y:S01]  /*83a0*/  @!P2 FMUL R43, R43, 16777216 ;  /* 0x4b8000002b2ba820 */ /* 0x000fe20000400000 */
[----:B------:R1:W-:Y:S01]  /*83b0*/  STL [R1+0x1d8], R3 ;  /* 0x0001d80301007387 */ /* 0x0003e20000100800 */
[----:B------:R-:W-:-:S02]  /*83c0*/  @P1 FMUL R45, R45, 0.25 ;  /* 0x3e8000002d2d1820 */ /* 0x000fc40000400000 */
[----:B0-----:R-:W-:Y:S01]  /*83d0*/  FMUL R6, R0, R41 ;  /* 0x0000002900067220 */ /* 0x001fe20000400000 */
[----:B------:R0:W-:Y:S01]  /*83e0*/  STL [R1+0x1d4], R7 ;  /* 0x0001d40701007387 */ /* 0x0001e20000100800 */
[----:B------:R-:W-:Y:S02]  /*83f0*/  @P1 FMUL R46, R46, 0.25 ;  /* 0x3e8000002e2e1820 */ /* 0x000fe40000400000 */
[----:B------:R-:W-:Y:S02]  /*8400*/  @!P2 FMUL R44, R44, 16777216 ;  /* 0x4b8000002c2ca820 */ /* 0x000fe40000400000 */
[----:B-1----:R-:W-:Y:S01]  /*8410*/  FMUL R3, R0, R42 ;  /* 0x0000002a00037220 */ /* 0x002fe20000400000 */
[----:B------:R1:W-:Y:S01]  /*8420*/  STL [R1+0x1d0], R6 ;  /* 0x0001d00601007387 */ /* 0x0003e20000100800 */
[----:B------:R-:W-:Y:S02]  /*8430*/  @P1 FMUL R47, R47, 0.25 ;  /* 0x3e8000002f2f1820 */ /* 0x000fe40000400000 */
[----:B------:R-:W-:-:S02]  /*8440*/  @!P2 FMUL R45, R45, 16777216 ;  /* 0x4b8000002d2da820 */ /* 0x000fc40000400000 */
[----:B0-----:R-:W-:Y:S02]  /*8450*/  FMUL R7, R0, R43 ;  /* 0x0000002b00077220 */ /* 0x001fe40000400000 */
[----:B------:R-:W-:Y:S01]  /*8460*/  @!P2 FMUL R46, R46, 16777216 ;  /* 0x4b8000002e2ea820 */ /* 0x000fe20000400000 */
[----:B------:R0:W-:Y:S01]  /*8470*/  STL [R1+0x1cc], R3 ;  /* 0x0001cc0301007387 */ /* 0x0001e20000100800 */
[----:B------:R-:W-:Y:S02]  /*8480*/  @P1 FMUL R48, R48, 0.25 ;  /* 0x3e80000030301820 */ /* 0x000fe40000400000 */
[----:B-1----:R-:W-:Y:S01]  /*8490*/  FMUL R6, R0, R44 ;  /* 0x0000002c00067220 */ /* 0x002fe20000400000 */
[----:B------:R1:W-:Y:S01]  /*84a0*/  STL [R1+0x1c8], R7 ;  /* 0x0001c80701007387 */ /* 0x0003e20000100800 */
[----:B------:R-:W-:Y:S02]  /*84b0*/  @P1 FMUL R49, R49, 0.25 ;  /* 0x3e80000031311820 */ /* 0x000fe40000400000 */
[----:B------:R-:W-:Y:S01]  /*84c0*/  @!P2 FMUL R47, R47, 16777216 ;  /* 0x4b8000002f2fa820 */ /* 0x000fe20000400000 */
[----:B------:R1:W-:Y:S01]  /*84d0*/  STL [R1+0x1c4], R6 ;  /* 0x0001c40601007387 */ /* 0x0003e20000100800 */
[----:B------:R-:W-:-:S02]  /*84e0*/  @P1 FMUL R50, R50, 0.25 ;  /* 0x3e80000032321820 */ /* 0x000fc40000400000 */
[----:B0-----:R-:W-:Y:S02]  /*84f0*/  FMUL R3, R0, R45 ;  /* 0x0000002d00037220 */ /* 0x001fe40000400000 */
[----:B------:R-:W-:Y:S02]  /*8500*/  @!P2 FMUL R48, R48, 16777216 ;  /* 0x4b8000003030a820 */ /* 0x000fe40000400000 */
[C---:B-1----:R-:W-:Y:S02]  /*8510*/  FMUL R7, R0.reuse, R46 ;  /* 0x0000002e00077220 */ /* 0x042fe40000400000 */
[----:B------:R-:W-:Y:S02]  /*8520*/  @!P2 FMUL R49, R49, 16777216 ;  /* 0x4b8000003131a820 */ /* 0x000fe40000400000 */
[----:B------:R-:W-:Y:S01]  /*8530*/  FMUL R6, R0, R47 ;  /* 0x0000002f00067220 */ /* 0x000fe20000400000 */
[----:B------:R0:W-:Y:S01]  /*8540*/  STL [R1+0x1c0], R3 ;  /* 0x0001c00301007387 */ /* 0x0001e20000100800 */
[----:B------:R-:W-:-:S02]  /*8550*/  @P1 FMUL R51, R51, 0.25 ;  /* 0x3e80000033331820 */ /* 0x000fc40000400000 */
[----:B------:R-:W-:Y:S01]  /*8560*/  @P1 FMUL R52, R52, 0.25 ;  /* 0x3e80000034341820 */ /* 0x000fe20000400000 */
[----:B------:R1:W-:Y:S01]  /*8570*/  STL [R1+0x1bc], R7 ;  /* 0x0001bc0701007387 */ /* 0x0003e20000100800 */
[----:B------:R-:W-:Y:S02]  /*8580*/  @!P2 FMUL R50, R50, 16777216 ;  /* 0x4b8000003232a820 */ /* 0x000fe40000400000 */
[----:B------:R-:W-:Y:S01]  /*8590*/  @P1 FMUL R53, R53, 0.25 ;  /* 0x3e80000035351820 */ /* 0x000fe20000400000 */
[----:B------:R1:W-:Y:S01]  /*85a0*/  STL [R1+0x1b8], R6 ;  /* 0x0001b80601007387 */ /* 0x0003e20000100800 */
[C---:B0-----:R-:W-:Y:S02]  /*85b0*/  FMUL R3, R0.reuse, R48 ;  /* 0x0000003000037220 */ /* 0x041fe40000400000 */
[----:B------:R-:W-:Y:S02]  /*85c0*/  @!P2 FMUL R51, R51, 16777216 ;  /* 0x4b8000003333a820 */ /* 0x000fe40000400000 */
[----:B-1----:R-:W-:-:S02]  /*85d0*/  FMUL R7, R0, R49 ;  /* 0x0000003100077220 */ /* 0x002fc40000400000 */
[----:B------:R-:W-:Y:S02]  /*85e0*/  @!P2 FMUL R52, R52, 16777216 ;  /* 0x4b8000003434a820 */ /* 0x000fe40000400000 */
[----:B------:R-:W-:Y:S01]  /*85f0*/  FMUL R6, R0, R50 ;  /* 0x0000003200067220 */ /* 0x000fe20000400000 */
[----:B------:R0:W-:Y:S01]  /*8600*/  STL [R1+0x1b4], R3 ;  /* 0x0001b40301007387 */ /* 0x0001e20000100800 */
[----:B------:R-:W-:Y:S02]  /*8610*/  @P1 FMUL R54, R54, 0.25 ;  /* 0x3e80000036361820 */ /* 0x000fe40000400000 */
[----:B------:R-:W-:Y:S01]  /*8620*/  @P1 FMUL R55, R55, 0.25 ;  /* 0x3e80000037371820 */ /* 0x000fe20000400000 */
[----:B------:R1:W-:Y:S01]  /*8630*/  STL [R1+0x1b0], R7 ;  /* 0x0001b00701007387 */ /* 0x0003e20000100800 */
[----:B------:R-:W-:Y:S02]  /*8640*/  @!P2 FMUL R53, R53, 16777216 ;  /* 0x4b8000003535a820 */ /* 0x000fe40000400000 */
[----:B------:R-:W-:Y:S01]  /*8650*/  @P1 FMUL R56, R56, 0.25 ;  /* 0x3e80000038381820 */ /* 0x000fe20000400000 */
[----:B------:R1:W-:Y:S01]  /*8660*/  STL [R1+0x1ac], R6 ;  /* 0x0001ac0601007387 */ /* 0x0003e20000100800 */
[----:B0-----:R-:W-:-:S02]  /*8670*/  FMUL R3, R0, R51 ;  /* 0x0000003300037220 */ /* 0x001fc40000400000 */
[----:B------:R-:W-:Y:S02]  /*8680*/  @!P2 FMUL R54, R54, 16777216 ;  /* 0x4b8000003636a820 */ /* 0x000fe40000400000 */
[C---:B-1----:R-:W-:Y:S02]  /*8690*/  FMUL R7, R0.reuse, R52 ;  /* 0x0000003400077220 */ /* 0x042fe40000400000 */
[----:B------:R-:W-:Y:S02]  /*86a0*/  @!P2 FMUL R55, R55, 16777216 ;  /* 0x4b8000003737a820 */ /* 0x000fe40000400000 */
[----:B------:R-:W-:Y:S01]  /*86b0*/  FMUL R6, R0, R53 ;  /* 0x0000003500067220 */ /* 0x000fe20000400000 */
[----:B------:R0:W-:Y:S01]  /*86c0*/  STL [R1+0x1a8], R3 ;  /* 0x0001a80301007387 */ /* 0x0001e20000100800 */
[----:B------:R-:W-:Y:S02]  /*86d0*/  @P1 FMUL R57, R57, 0.25 ;  /* 0x3e80000039391820 */ /* 0x000fe40000400000 */
[----:B------:R-:W-:Y:S01]  /*86e0*/  @P1 FMUL R58, R58, 0.25 ;  /* 0x3e8000003a3a1820 */ /* 0x000fe20000400000 */
[----:B------:R1:W-:Y:S01]  /*86f0*/  STL [R1+0x1a4], R7 ;  /* 0x0001a40701007387 */ /* 0x0003e20000100800 */
[----:B------:R-:W-:-:S02]  /*8700*/  @!P2 FMUL R56, R56, 16777216 ;  /* 0x4b8000003838a820 */ /* 0x000fc40000400000 */
[----:B------:R-:W-:Y:S01]  /*8710*/  @P1 FMUL R59, R59, 0.25 ;  /* 0x3e8000003b3b1820 */ /* 0x000fe20000400000 */
[----:B------:R1:W-:Y:S01]  /*8720*/  STL [R1+0x1a0], R6 ;  /* 0x0001a00601007387 */ /* 0x0003e20000100800 */
[C---:B0-----:R-:W-:Y:S02]  /*8730*/  FMUL R3, R0.reuse, R54 ;  /* 0x0000003600037220 */ /* 0x041fe40000400000 */
[----:B------:R-:W-:Y:S02]  /*8740*/  @!P2 FMUL R57, R57, 16777216 ;  /* 0x4b8000003939a820 */ /* 0x000fe40000400000 */
[----:B-1----:R-:W-:Y:S02]  /*8750*/  FMUL R7, R0, R55 ;  /* 0x0000003700077220 */ /* 0x002fe40000400000 */
[----:B------:R-:W-:Y:S02]  /*8760*/  @!P2 FMUL R58, R58, 16777216 ;  /* 0x4b8000003a3aa820 */ /* 0x000fe40000400000 */
[----:B------:R-:W-:Y:S01]  /*8770*/  FMUL R6, R0, R56 ;  /* 0x0000003800067220 */ /* 0x000fe20000400000 */
[----:B------:R0:W-:Y:S01]  /*8780*/  STL [R1+0x19c], R3 ;  /* 0x00019c0301007387 */ /* 0x0001e20000100800 */
[----:B------:R-:W-:-:S02]  /*8790*/  @P1 FMUL R60, R60, 0.25 ;  /* 0x3e8000003c3c1820 */ /* 0x000fc40000400000 */
[----:B------:R-:W-:Y:S01]  /*87a0*/  @P1 FMUL R61, R61, 0.25 ;  /* 0x3e8000003d3d1820 */ /* 0x000fe20000400000 */
[----:B------:R1:W-:Y:S01]  /*87b0*/  STL [R1+0x198], R7 ;  /* 0x0001980701007387 */ /* 0x0003e20000100800 */
[----:B------:R-:W-:Y:S02]  /*87c0*/  @!P2 FMUL R59, R59, 16777216 ;  /* 0x4b8000003b3ba820 */ /* 0x000fe40000400000 */
[----:B------:R-:W-:Y:S01]  /*87d0*/  @!P2 FMUL R60, R60, 16777216 ;  /* 0x4b8000003c3ca820 */ /* 0x000fe20000400000 */
[----:B------:R1:W-:Y:S01]  /*87e0*/  STL [R1+0x194], R6 ;  /* 0x0001940601007387 */ /* 0x0003e20000100800 */
[C---:B0-----:R-:W-:Y:S02]  /*87f0*/  FMUL R3, R0.reuse, R57 ;  /* 0x0000003900037220 */ /* 0x041fe40000400000 */
[----:B------:R-:W-:Y:S02]  /*8800*/  @!P2 FMUL R61, R61, 16777216 ;  /* 0x4b8000003d3da820 */ /* 0x000fe40000400000 */
[C---:B-1----:R-:W-:Y:S01]  /*8810*/  FMUL R7, R0.reuse, R58 ;  /* 0x0000003a00077220 */ /* 0x042fe20000400000 */
[----:B------:R0:W-:Y:S01]  /*8820*/  STL [R1+0x190], R3 ;  /* 0x0001900301007387 */ /* 0x0001e20000100800 */
[----:B------:R-:W-:-:S03]  /*8830*/  FMUL R6, R0, R59 ;  /* 0x0000003b00067220 */ /* 0x000fc60000400000 */
[----:B------:R1:W-:Y:S04]  /*8840*/  STL [R1+0x18c], R7 ;  /* 0x00018c0701007387 */ /* 0x0003e80000100800 */
[----:B------:R3:W-:Y:S01]  /*8850*/  STL [R1+0x188], R6 ;  /* 0x0001880601007387 */ /* 0x0007e20000100800 */
[C---:B0-----:R-:W-:Y:S02]  /*8860*/  FMUL R3, R0.reuse, R60 ;  /* 0x0000003c00037220 */ /* 0x041fe40000400000 */
[----:B-1----:R-:W-:-:S03]  /*8870*/  FMUL R7, R0, R61 ;  /* 0x0000003d00077220 */ /* 0x002fc60000400000 */
[----:B------:R4:W-:Y:S01]  /*8880*/  STL [R1+0x184], R3 ;  /* 0x0001840301007387 */ /* 0x0009e20000100800 */
[----:B------:R-:W-:-:S03]  /*8890*/  @P1 FMUL R4, R4, 0.25 ;  /* 0x3e80000004041820 */ /* 0x000fc60000400000 */
[----:B------:R0:W-:Y:S01]  /*88a0*/  STL [R1+0x180], R7 ;  /* 0x0001800701007387 */ /* 0x0001e20000100800 */
[----:B------:R-:W-:Y:S02]  /*88b0*/  @P1 FMUL R5, R5, 0.25 ;  /* 0x3e80000005051820 */ /* 0x000fe40000400000 */
[----:B------:R-:W-:Y:S02]  /*88c0*/  @!P2 FMUL R4, R4, 16777216 ;  /* 0x4b8000000404a820 */ /* 0x000fe40000400000 */
[----:B------:R-:W-:Y:S02]  /*88d0*/  @P1 FMUL R8, R8, 0.25 ;  /* 0x3e80000008081820 */ /* 0x000fe40000400000 */
[----:B------:R-:W-:Y:S02]  /*88e0*/  @!P2 FMUL R5, R5, 16777216 ;  /* 0x4b8000000505a820 */ /* 0x000fe40000400000 */
[----:B------:R-:W-:Y:S02]  /*88f0*/  @P1 FMUL R9, R9, 0.25 ;  /* 0x3e80000009091820 */ /* 0x000fe40000400000 */
[----:B------:R-:W-:-:S02]  /*8900*/  @!P2 FMUL R8, R8, 16777216 ;  /* 0x4b8000000808a820 */ /* 0x000fc40000400000 */
[----:B------:R-:W-:Y:S02]  /*8910*/  @P1 FMUL R16, R16, 0.25 ;  /* 0x3e80000010101820 */ /* 0x000fe40000400000 */
[----:B------:R-:W-:Y:S02]  /*8920*/  @!P2 FMUL R9, R9, 16777216 ;  /* 0x4b8000000909a820 */ /* 0x000fe40000400000 */
[----:B--2---:R-:W-:Y:S02]  /*8930*/  @!P2 FMUL R2, R2, 16777216 ;  /* 0x4b8000000202a820 */ /* 0x004fe40000400000 */
[----:B------:R-:W-:Y:S02]  /*8940*/  @P1 FMUL R17, R17, 0.25 ;  /* 0x3e80000011111820 */ /* 0x000fe40000400000 */
[----:B------:R-:W-:Y:S02]  /*8950*/  @!P2 FMUL R16, R16, 16777216 ;  /* 0x4b8000001010a820 */ /* 0x000fe40000400000 */
[----:B------:R-:W-:-:S02]  /*8960*/  @P1 FMUL R12, R12, 0.25 ;  /* 0x3e8000000c0c1820 */ /* 0x000fc40000400000 */
[----:B------:R-:W-:Y:S02]  /*8970*/  @!P2 FMUL R17, R17, 16777216 ;  /* 0x4b8000001111a820 */ /* 0x000fe40000400000 */
[----:B------:R-:W-:Y:S02]  /*8980*/  @P1 FMUL R13, R13, 0.25 ;  /* 0x3e8000000d0d1820 */ /* 0x000fe40000400000 */
[----:B------:R-:W-:Y:S02]  /*8990*/  @!P2 FMUL R12, R12, 16777216 ;  /* 0x4b8000000c0ca820 */ /* 0x000fe40000400000 */
        /* <DEDUP_REMOVED lines=10> */
[----:B---3--:R-:W-:-:S05]  /*8a40*/  FMUL R6, R0, R30 ;  /* 0x0000001e00067220 */ /* 0x008fca0000400000 */
[----:B------:R1:W-:Y:S01]  /*8a50*/  STL [R1+0x17c], R6 ;  /* 0x00017c0601007387 */ /* 0x0003e20000100800 */
[C---:B----4-:R-:W-:Y:S02]  /*8a60*/  FMUL R3, R0.reuse, R31 ;  /* 0x0000001f00037220 */ /* 0x050fe40000400000 */
[----:B0-----:R-:W-:-:S03]  /*8a70*/  FMUL R7, R0, R34 ;  /* 0x0000002200077220 */ /* 0x001fc60000400000 */
[----:B------:R0:W-:Y:S01]  /*8a80*/  STL [R1+0x178], R3 ;  /* 0x0001780301007387 */ /* 0x0001e20000100800 */
[----:B-1----:R-:W-:-:S03]  /*8a90*/  FMUL R6, R0, R35 ;  /* 0x0000002300067220 */ /* 0x002fc60000400000 */
[----:B------:R-:W-:Y:S01]  /*8aa0*/  STL [R1+0xd8], R7 ;  /* 0x0000d80701007387 */ /* 0x000fe20000100800 */
[----:B0-----:R-:W-:-:S03]  /*8ab0*/  FMUL R3, R0, R2 ;  /* 0x0000000200037220 */ /* 0x001fc60000400000 */
[----:B------:R-:W2:Y:S04]  /*8ac0*/  LDL.LU R2, [R1+0x31c] ;  /* 0x00031c0001027983 */ /* 0x000ea80000300800 */
[----:B------:R0:W-:Y:S02]  /*8ad0*/  STL [R1+0xcc], R6 ;  /* 0x0000cc0601007387 */ /* 0x0001e40000100800 */
[C---:B0-----:R-:W-:Y:S02]  /*8ae0*/  FMUL R6, R0.reuse, R4 ;  /* 0x0000000400067220 */ /* 0x041fe40000400000 */
[----:B------:R-:W3:Y:S04]  /*8af0*/  LDL.LU R4, [R1+0x318] ;  /* 0x0003180001047983 */ /* 0x000ee80000300800 */
[----:B------:R0:W-:Y:S02]  /*8b00*/  STL [R1+0xc8], R3 ;  /* 0x0000c80301007387 */ /* 0x0001e40000100800 */
[----:B0-----:R-:W-:-:S02]  /*8b10*/  FMUL R3, R0, R5 ;  /* 0x0000000500037220 */ /* 0x001fc40000400000 */
[----:B------:R-:W4:Y:S04]  /*8b20*/  LDL.LU R5, [R1+0x314] ;  /* 0x0003140001057983 */ /* 0x000f280000300800 */
[----:B------:R0:W-:Y:S02]  /*8b30*/  STL [R1+0xbc], R6 ;  /* 0x0000bc0601007387 */ /* 0x0001e40000100800 */
[C---:B0-----:R-:W-:Y:S02]  /*8b40*/  FMUL R6, R0.reuse, R8 ;  /* 0x0000000800067220 */ /* 0x041fe40000400000 */
[----:B------:R-:W2:Y:S04]  /*8b50*/  LDL.LU R8, [R1+0x310] ;  /* 0x0003100001087983 */ /* 0x000ea80000300800 */
[----:B------:R0:W-:Y:S02]  /*8b60*/  STL [R1+0xb8], R3 ;  /* 0x0000b80301007387 */ /* 0x0001e40000100800 */
[----:B0-----:R-:W-:-:S02]  /*8b70*/  FMUL R3, R0, R9 ;  /* 0x0000000900037220 */ /* 0x001fc40000400000 */
[----:B------:R-:W2:Y:S04]  /*8b80*/  LDL.LU R9, [R1+0x30c] ;  /* 0x00030c0001097983 */ /* 0x000ea80000300800 */
[----:B------:R0:W-:Y:S02]  /*8b90*/  STL [R1+0xac], R6 ;  /* 0x0000ac0601007387 */ /* 0x0001e40000100800 */
[C---:B0-----:R-:W-:Y:S02]  /*8ba0*/  FMUL R6, R0.reuse, R16 ;  /* 0x0000001000067220 */ /* 0x041fe40000400000 */
[----:B------:R-:W2:Y:S04]  /*8bb0*/  LDL.LU R16, [R1+0x308] ;  /* 0x0003080001107983 */ /* 0x000ea80000300800 */
[----:B------:R0:W-:Y:S02]  /*8bc0*/  STL [R1+0xa8], R3 ;  /* 0x0000a80301007387 */ /* 0x0001e40000100800 */
[----:B0-----:R-:W-:-:S02]  /*8bd0*/  FMUL R3, R0, R17 ;  /* 0x0000001100037220 */ /* 0x001fc40000400000 */
[----:B------:R-:W2:Y:S04]  /*8be0*/  LDL.LU R17, [R1+0x304] ;  /* 0x0003040001117983 */ /* 0x000ea80000300800 */
[----:B------:R0:W-:Y:S02]  /*8bf0*/  STL [R1+0x9c], R6 ;  /* 0x00009c0601007387 */ /* 0x0001e40000100800 */
[----:B0-----:R-:W-:Y:S02]  /*8c00*/  FMUL R6, R0, R12 ;  /* 0x0000000c00067220 */ /* 0x001fe40000400000 */
[----:B------:R-:W2:Y:S04]  /*8c10*/  LDL.LU R12, [R1+0x300] ;  /* 0x00030000010c7983 */ /* 0x000ea80000300800 */
[----:B------:R0:W-:Y:S01]  /*8c20*/  STL [R1+0x98], R3 ;  /* 0x0000980301007387 */ /* 0x0001e20000100800 */
[----:B------:R-:W-:-:S02]  /*8c30*/  @P1 FMUL R37, R37, 0.25 ;  /* 0x3e80000025251820 */ /* 0x000fc40000400000 */
[----:B0-----:R-:W-:Y:S02]  /*8c40*/  FMUL R3, R0, R13 ;  /* 0x0000000d00037220 */ /* 0x001fe40000400000 */
[----:B------:R-:W2:Y:S04]  /*8c50*/  LDL.LU R13, [R1+0x2fc] ;  /* 0x0002fc00010d7983 */ /* 0x000ea80000300800 */
[----:B------:R0:W-:Y:S01]  /*8c60*/  STL [R1+0x8c], R6 ;  /* 0x00008c0601007387 */ /* 0x0001e20000100800 */
[----:B------:R-:W-:Y:S02]  /*8c70*/  @!P2 FMUL R36, R36, 16777216 ;  /* 0x4b8000002424a820 */ /* 0x000fe40000400000 */
[----:B0-----:R-:W-:Y:S02]  /*8c80*/  FMUL R6, R0, R20 ;  /* 0x0000001400067220 */ /* 0x001fe40000400000 */
[----:B------:R-:W2:Y:S04]  /*8c90*/  LDL.LU R20, [R1+0x2f8] ;  /* 0x0002f80001147983 */ /* 0x000ea80000300800 */
[----:B------:R0:W-:Y:S01]  /*8ca0*/  STL [R1+0x88], R3 ;  /* 0x0000880301007387 */ /* 0x0001e20000100800 */
[----:B------:R-:W-:-:S02]  /*8cb0*/  @P1 FMUL R33, R33, 0.25 ;  /* 0x3e80000021211820 */ /* 0x000fc40000400000 */
[----:B------:R-:W-:Y:S02]  /*8cc0*/  @!P2 FMUL R37, R37, 16777216 ;  /* 0x4b8000002525a820 */ /* 0x000fe40000400000 */
[----:B0-----:R-:W-:Y:S02]  /*8cd0*/  FMUL R3, R0, R21 ;  /* 0x0000001500037220 */ /* 0x001fe40000400000 */
[----:B------:R-:W2:Y:S04]  /*8ce0*/  LDL.LU R21, [R1+0x2f4] ;  /* 0x0002f40001157983 */ /* 0x000ea80000300800 */
[----:B------:R0:W-:Y:S01]  /*8cf0*/  STL [R1+0x7c], R6 ;  /* 0x00007c0601007387 */ /* 0x0001e20000100800 */
[----:B------:R-:W-:Y:S02]  /*8d00*/  @P1 FMUL R32, R32, 0.25 ;  /* 0x3e80000020201820 */ /* 0x000fe40000400000 */
[----:B------:R-:W-:-:S02]  /*8d10*/  @!P2 FMUL R33, R33, 16777216 ;  /* 0x4b8000002121a820 */ /* 0x000fc40000400000 */
[----:B0-----:R-:W-:Y:S02]  /*8d20*/  FMUL R6, R0, R24 ;  /* 0x0000001800067220 */ /* 0x001fe40000400000 */
[----:B------:R-:W2:Y:S04]  /*8d30*/  LDL.LU R24, [R1+0x2f0] ;  /* 0x0002f00001187983 */ /* 0x000ea80000300800 */
[----:B------:R0:W-:Y:S01]  /*8d40*/  STL [R1+0x78], R3 ;  /* 0x0000780301007387 */ /* 0x0001e20000100800 */
[----:B------:R-:W-:Y:S02]  /*8d50*/  @P1 FMUL R29, R29, 0.25 ;  /* 0x3e8000001d1d1820 */ /* 0x000fe40000400000 */
[----:B------:R-:W-:Y:S02]  /*8d60*/  @!P2 FMUL R32, R32, 16777216 ;  /* 0x4b8000002020a820 */ /* 0x000fe40000400000 */
[----:B0-----:R-:W-:-:S02]  /*8d70*/  FMUL R3, R0, R25 ;  /* 0x0000001900037220 */ /* 0x001fc40000400000 */
[----:B------:R-:W2:Y:S04]  /*8d80*/  LDL.LU R25, [R1+0x2ec] ;  /* 0x0002ec0001197983 */ /* 0x000ea80000300800 */
[----:B------:R0:W-:Y:S01]  /*8d90*/  STL [R1+0x68], R6 ;  /* 0x0000680601007387 */ /* 0x0001e20000100800 */
[----:B------:R-:W-:Y:S02]  /*8da0*/  @P1 FMUL R28, R28, 0.25 ;  /* 0x3e8000001c1c1820 */ /* 0x000fe40000400000 */
[----:B------:R-:W-:Y:S02]  /*8db0*/  @!P2 FMUL R29, R29, 16777216 ;  /* 0x4b8000001d1da820 */ /* 0x000fe40000400000 */
[----:B0-----:R-:W-:Y:S02]  /*8dc0*/  FMUL R6, R0, R36 ;  /* 0x0000002400067220 */ /* 0x001fe40000400000 */
[----:B------:R-:W2:Y:S04]  /*8dd0*/  LDL.LU R36, [R1+0x2e8] ;  /* 0x0002e80001247983 */ /* 0x000ea80000300800 */
[----:B------:R0:W-:Y:S01]  /*8de0*/  STL [R1+0x5c], R3 ;  /* 0x00005c0301007387 */ /* 0x0001e20000100800 */
[----:B------:R-:W-:-:S02]  /*8df0*/  @!P2 FMUL R28, R28, 16777216 ;  /* 0x4b8000001c1ca820 */ /* 0x000fc40000400000 */
[C---:B0-----:R-:W-:Y:S02]  /*8e00*/  FMUL R3, R0.reuse, R37 ;  /* 0x0000002500037220 */ /* 0x041fe40000400000 */
        /* <DEDUP_REMOVED lines=13> */
[----:B------:R-:W-:Y:S04]  /*8ee0*/  STL [R1+0x38], R6 ;  /* 0x0000380601007387 */ /* 0x000fe80000100800 */
[----:B------:R-:W2:Y:S04]  /*8ef0*/  LDL.LU R0, [R1+0x160] ;  /* 0x0001600001007983 */ /* 0x000ea80000300800 */
[----:B------:R0:W-:Y:S04]  /*8f00*/  STL [R1+0x28], R3 ;  /* 0x0000280301007387 */ /* 0x0001e80000100800 */
[----:B0-----:R-:W3:Y:S04]  /*8f10*/  LDL.LU R3, [R1+0x164] ;  /* 0x0001640001037983 */ /* 0x001ee80000300800 */
[----:B--2---:R0:W-:Y:S04]  /*8f20*/  STL [R1+0x1c], R0 ;  /* 0x00001c0001007387 */ /* 0x0041e80000100800 */
[----:B0-----:R-:W2:Y:S04]  /*8f30*/  LDL.LU R0, [R1+0x150] ;  /* 0x0001500001007983 */ /* 0x001ea80000300800 */
[----:B---3--:R0:W-:Y:S04]  /*8f40*/  STL [R1+0x18], R3 ;  /* 0x0000180301007387 */ /* 0x0081e80000100800 */
[----:B0-----:R-:W3:Y:S01]  /*8f50*/  LDL.LU R3, [R1+0x154] ;  /* 0x0001540001037983 */ /* 0x001ee20000300800 */
[----:B------:R-:W-:-:S02]  /*8f60*/  FSETP.GT.AND P1, PT, |R2|, 8.50705917302346158658e+37, PT ;  /* 0x7e8000000200780b */ /* 0x000fc40003f24200 */
[----:B------:R-:W-:Y:S01]  /*8f70*/  FSETP.GEU.AND P2, PT, |R2|, 1.175494350822287508e-38, PT ;  /* 0x008000000200780b */ /* 0x000fe20003f4e200 */
[----:B--2---:R0:W-:Y:S04]  /*8f80*/  STL [R1+0xc], R0 ;  /* 0x00000c0001007387 */ /* 0x0041e80000100800 */
[----:B0-----:R-:W2:Y:S04]  /*8f90*/  LDL.LU R0, [R1+0x140] ;  /* 0x0001400001007983 */ /* 0x001ea80000300800 */
[----:B---3--:R0:W-:Y:S04]  /*8fa0*/  STL [R1+0x8], R3 ;  /* 0x0000080301007387 */ /* 0x0081e80000100800 */
[----:B0-----:R-:W3:Y:S04]  /*8fb0*/  LDL.LU R3, [R1+0x144] ;  /* 0x0001440001037983 */ /* 0x001ee80000300800 */
[----:B------:R-:W2:Y:S04]  /*8fc0*/  LDL.LU R6, [R1+0x130] ;  /* 0x0001300001067983 */ /* 0x000ea80000300800 */
        /* <DEDUP_REMOVED lines=37> */
[----:B------:R-:W2:Y:S04]  /*9220*/  LDL.LU R60, [R1] ;  /* 0x00000000013c7983 */ /* 0x000ea80000300800 */
[----:B------:R-:W2:Y:S04]  /*9230*/  LDL.LU R61, [R1+0x4] ;  /* 0x00000400013d7983 */ /* 0x000ea80000300800 */
[----:B------:R0:W-:Y:S04]  /*9240*/  STL [R1+0x2c4], R2 ;  /* 0x0002c40201007387 */ /* 0x0001e80000100800 */
[----:B0-----:R-:W2:Y:S04]  /*9250*/  LDL R2, [R1+0x1c] ;  /* 0x00001c0001027983 */ /* 0x001ea80000100800 */
[----:B--2---:R0:W-:Y:S04]  /*9260*/  STL [R1+0x2c8], R2 ;  /* 0x0002c80201007387 */ /* 0x0041e80000100800 */
[----:B0-----:R-:W2:Y:S04]  /*9270*/  LDL R2, [R1+0x18] ;  /* 0x0000180001027983 */ /* 0x001ea80000100800 */
[----:B--2---:R0:W-:Y:S04]  /*9280*/  STL [R1+0x2cc], R2 ;  /* 0x0002cc0201007387 */ /* 0x0041e80000100800 */
[----:B0-----:R-:W2:Y:S04]  /*9290*/  LDL R2, [R1+0xc] ;  /* 0x00000c0001027983 */ /* 0x001ea80000100800 */
[----:B--2---:R0:W-:Y:S04]  /*92a0*/  STL [R1+0x2d0], R2 ;  /* 0x0002d00201007387 */ /* 0x0041e80000100800 */
[----:B0-----:R-:W2:Y:S02]  /*92b0*/  LDL R2, [R1+0x8] ;  /* 0x0000080001027983 */ /* 0x001ea40000100800 */
[----:B--2---:R-:W-:-:S05]  /*92c0*/  @P1 FMUL R2, R2, 0.25 ;  /* 0x3e80000002021820 */ /* 0x004fca0000400000 */
[----:B------:R0:W-:Y:S04]  /*92d0*/  @P1 STL [R1+0x8], R2 ;  /* 0x0000080201001387 */ /* 0x0001e80000100800 */
[----:B0-----:R-:W2:Y:S02]  /*92e0*/  LDL.LU R2, [R1+0x2d0] ;  /* 0x0002d00001027983 */ /* 0x001ea40000300800 */
[----:B--2---:R-:W-:-:S05]  /*92f0*/  @P1 FMUL R2, R2, 0.25 ;  /* 0x3e80000002021820 */ /* 0x004fca0000400000 */
[----:B------:R0:W-:Y:S04]  /*9300*/  @P1 STL [R1+0xc], R2 ;  /* 0x00000c0201001387 */ /* 0x0001e80000100800 */
[----:B0-----:R-:W2:Y:S02]  /*9310*/  LDL.LU R2, [R1+0x2cc] ;  /* 0x0002cc0001027983 */ /* 0x001ea40000300800 */
[----:B--2---:R-:W-:-:S05]  /*9320*/  @P1 FMUL R2, R2, 0.25 ;  /* 0x3e80000002021820 */ /* 0x004fca0000400000 */
[----:B------:R0:W-:Y:S04]  /*9330*/  @P1 STL [R1+0x18], R2 ;  /* 0x0000180201001387 */ /* 0x0001e80000100800 */
[----:B0-----:R-:W2:Y:S01]  /*9340*/  LDL.LU R2, [R1+0x2c8] ;  /* 0x0002c80001027983 */ /* 0x001ea20000300800 */
[----:B------:R-:W-:-:S04]  /*9350*/  @P1 FMUL R33, R33, 0.25 ;  /* 0x3e80000021211820 */ /* 0x000fc80000400000 */
[----:B------:R-:W-:Y:S02]  /*9360*/  @!P2 FMUL R33, R33, 16777216 ;  /* 0x4b8000002121a820 */ /* 0x000fe40000400000 */
[----:B--2---:R-:W-:-:S05]  /*9370*/  @P1 FMUL R2, R2, 0.25 ;  /* 0x3e80000002021820 */ /* 0x004fca0000400000 */
[----:B------:R0:W-:Y:S04]  /*9380*/  @P1 STL [R1+0x1c], R2 ;  /* 0x00001c0201001387 */ /* 0x0001e80000100800 */
[----:B0-----:R-:W2:Y:S04]  /*9390*/  LDL.LU R2, [R1+0x2c4] ;  /* 0x0002c40001027983 */ /* 0x001ea80000300800 */
        /* <DEDUP_REMOVED lines=8> */
[----:B--2---:R-:W-:-:S05]  /*9420*/  @!P2 FMUL R33, R33, 16777216 ;  /* 0x4b8000002121a820 */ /* 0x004fca0000400000 */
[----:B------:R0:W-:Y:S04]  /*9430*/  @!P2 STL [R1+0x8], R33 ;  /* 0x000008210100a387 */ /* 0x0001e80000100800 */
[----:B0-----:R-:W2:Y:S02]  /*9440*/  LDL.LU R33, [R1+0x2c0] ;  /* 0x0002c00001217983 */ /* 0x001ea40000300800 */
        /* <DEDUP_REMOVED lines=14> */
[----:B------:R-:W-:-:S02]  /*9530*/  @P1 FMUL R28, R28, 0.25 ;  /* 0x3e8000001c1c1820 */ /* 0x000fc40000400000 */
[----:B------:R-:W-:Y:S02]  /*9540*/  @!P2 FMUL R32, R32, 16777216 ;  /* 0x4b8000002020a820 */ /* 0x000fe40000400000 */
[----:B------:R-:W-:Y:S02]  /*9550*/  @!P2 FMUL R29, R29, 16777216 ;  /* 0x4b8000001d1da820 */ /* 0x000fe40000400000 */
[----:B------:R-:W-:Y:S02]  /*9560*/  @P1 FMUL R37, R37, 0.25 ;  /* 0x3e80000025251820 */ /* 0x000fe40000400000 */
[----:B------:R-:W-:Y:S02]  /*9570*/  @!P2 FMUL R28, R28, 16777216 ;  /* 0x4b8000001c1ca820 */ /* 0x000fe40000400000 */
[----:B------:R-:W-:Y:S02]  /*9580*/  @P1 FMUL R36, R36, 0.25 ;  /* 0x3e80000024241820 */ /* 0x000fe40000400000 */
[----:B------:R-:W-:-:S02]  /*9590*/  @P1 FMUL R25, R25, 0.25 ;  /* 0x3e80000019191820 */ /* 0x000fc40000400000 */
[----:B0-----:R-:W-:Y:S02]  /*95a0*/  FMUL R32, R2, R32 ;  /* 0x0000002002207220 */ /* 0x001fe40000400000 */
[----:B------:R-:W-:Y:S02]  /*95b0*/  @P1 FMUL R24, R24, 0.25 ;  /* 0x3e80000018181820 */ /* 0x000fe40000400000 */
[C---:B------:R-:W-:Y:S02]  /*95c0*/  FMUL R29, R2.reuse, R29 ;  /* 0x0000001d021d7220 */ /* 0x040fe40000400000 */
[----:B------:R-:W-:Y:S02]  /*95d0*/  @P1 FMUL R21, R21, 0.25 ;  /* 0x3e80000015151820 */ /* 0x000fe40000400000 */
[----:B------:R-:W-:Y:S02]  /*95e0*/  @!P2 FMUL R37, R37, 16777216 ;  /* 0x4b8000002525a820 */ /* 0x000fe40000400000 */
[----:B------:R-:W-:-:S02]  /*95f0*/  FMUL R28, R2, R28 ;  /* 0x0000001c021c7220 */ /* 0x000fc40000400000 */
[----:B------:R-:W-:Y:S02]  /*9600*/  @P1 FMUL R20, R20, 0.25 ;  /* 0x3e80000014141820 */ /* 0x000fe40000400000 */
[----:B------:R-:W-:Y:S02]  /*9610*/  @!P2 FMUL R36, R36, 16777216 ;  /* 0x4b8000002424a820 */ /* 0x000fe40000400000 */
[----:B------:R-:W-:Y:S02]  /*9620*/  @P1 FMUL R13, R13, 0.25 ;  /* 0x3e8000000d0d1820 */ /* 0x000fe40000400000 */
[----:B------:R-:W-:Y:S02]  /*9630*/  @!P2 FMUL R25, R25, 16777216 ;  /* 0x4b8000001919a820 */ /* 0x000fe40000400000 */
[----:B------:R-:W-:Y:S02]  /*9640*/  @P1 FMUL R12, R12, 0.25 ;  /* 0x3e8000000c0c1820 */ /* 0x000fe40000400000 */
[----:B------:R-:W-:-:S02]  /*9650*/  @!P2 FMUL R24, R24, 16777216 ;  /* 0x4b8000001818a820 */ /* 0x000fc40000400000 */
[----:B------:R-:W-:Y:S02]  /*9660*/  @!P2 FMUL R21, R21, 16777216 ;  /* 0x4b8000001515a820 */ /* 0x000fe40000400000 */
[----:B------:R-:W-:Y:S02]  /*9670*/  @!P2 FMUL R20, R20, 16777216 ;  /* 0x4b8000001414a820 */ /* 0x000fe40000400000 */
[----:B------:R-:W-:Y:S02]  /*9680*/  @!P2 FMUL R13, R13, 16777216 ;  /* 0x4b8000000d0da820 */ /* 0x000fe40000400000 */
[----:B------:R-:W-:Y:S02]  /*9690*/  @P1 FMUL R17, R17, 0.25 ;  /* 0x3e80000011111820 */ /* 0x000fe40000400000 */
[----:B------:R-:W-:Y:S02]  /*96a0*/  @!P2 FMUL R12, R12, 16777216 ;  /* 0x4b8000000c0ca820 */ /* 0x000fe40000400000 */
[----:B------:R-:W-:-:S02]  /*96b0*/  @P1 FMUL R16, R16, 0.25 ;  /* 0x3e80000010101820 */ /* 0x000fc40000400000 */
[----:B------:R-:W-:Y:S02]  /*96c0*/  @P1 FMUL R61, R61, 0.25 ;  /* 0x3e8000003d3d1820 */ /* 0x000fe40000400000 */
[----:B------:R-:W-:Y:S02]  /*96d0*/  @!P2 FMUL R17, R17, 16777216 ;  /* 0x4b8000001111a820 */ /* 0x000fe40000400000 */
[----:B------:R-:W-:Y:S02]  /*96e0*/  @!P2 FMUL R16, R16, 16777216 ;  /* 0x4b8000001010a820 */ /* 0x000fe40000400000 */
[----:B------:R-:W-:Y:S02]  /*96f0*/  @!P2 FMUL R61, R61, 16777216 ;  /* 0x4b8000003d3da820 */ /* 0x000fe40000400000 */
[----:B------:R-:W-:Y:S02]  /*9700*/  FMUL R16, R2, R16 ;  /* 0x0000001002107220 */ /* 0x000fe40000400000 */
[----:B------:R-:W-:-:S02]  /*9710*/  @P1 FMUL R60, R60, 0.25 ;  /* 0x3e8000003c3c1820 */ /* 0x000fc40000400000 */
[----:B------:R-:W-:Y:S02]  /*9720*/  @P1 FMUL R9, R9, 0.25 ;  /* 0x3e80000009091820 */ /* 0x000fe40000400000 */
[----:B------:R-:W-:Y:S02]  /*9730*/  @!P2 FMUL R60, R60, 16777216 ;  /* 0x4b8000003c3ca820 */ /* 0x000fe40000400000 */
[----:B------:R-:W-:-:S04]  /*9740*/  @!P2 FMUL R9, R9, 16777216 ;  /* 0x4b8000000909a820 */ /* 0x000fc80000400000 */
[C---:B------:R-:W-:Y:S02]  /*9750*/  FMUL R9, R2.reuse, R9 ;  /* 0x0000000902097220 */ /* 0x040fe40000400000 */
[----:B--2---:R-:W-:-:S05]  /*9760*/  FMUL R33, R2, R33 ;  /* 0x0000002102217220 */ /* 0x004fca0000400000 */
[----:B------:R-:W-:Y:S04]  /*9770*/  STL [R1+0x80], R33 ;  /* 0x0000802101007387 */ /* 0x000fe80000100800 */
[----:B------:R0:W-:Y:S04]  /*9780*/  STL [R1+0x74], R32 ;  /* 0x0000742001007387 */ /* 0x0001e80000100800 */
[----:B------:R1:W-:Y:S04]  /*9790*/  STL [R1+0x70], R29 ;  /* 0x0000701d01007387 */ /* 0x0003e80000100800 */
[----:B------:R2:W-:Y:S01]  /*97a0*/  STL [R1+0x6c], R28 ;  /* 0x00006c1c01007387 */ /* 0x0005e20000100800 */
[----:B0-----:R-:W-:-:S02]  /*97b0*/  FMUL R32, R2, R37 ;  /* 0x0000002502207220 */ /* 0x001fc40000400000 */
[----:B-1----:R-:W-:-:S03]  /*97c0*/  FMUL R29, R2, R36 ;  /* 0x00000024021d7220 */ /* 0x002fc60000400000 */
[----:B------:R-:W-:Y:S01]  /*97d0*/  STL [R1+0x64], R32 ;  /* 0x0000642001007387 */ /* 0x000fe20000100800 */
[C---:B--2---:R-:W-:Y:S02]  /*97e0*/  FMUL R28, R2.reuse, R25 ;  /* 0x00000019021c7220 */ /* 0x044fe40000400000 */
[C---:B------:R-:W-:Y:S02]  /*97f0*/  FMUL R25, R2.reuse, R24 ;  /* 0x0000001802197220 */ /* 0x040fe40000400000 */
[C---:B------:R-:W-:Y:S01]  /*9800*/  FMUL R24, R2.reuse, R21 ;  /* 0x0000001502187220 */ /* 0x040fe20000400000 */
[----:B------:R-:W-:Y:S01]  /*9810*/  STL [R1+0x60], R29 ;  /* 0x0000601d01007387 */ /* 0x000fe20000100800 */
[C---:B------:R-:W-:Y:S02]  /*9820*/  FMUL R21, R2.reuse, R20 ;  /* 0x0000001402157220 */ /* 0x040fe40000400000 */
[C---:B------:R-:W-:Y:S01]  /*9830*/  FMUL R20, R2.reuse, R13 ;  /* 0x0000000d02147220 */ /* 0x040fe20000400000 */
[----:B------:R-:W-:Y:S01]  /*9840*/  STL [R1+0x54], R28 ;  /* 0x0000541c01007387 */ /* 0x000fe20000100800 */
[----:B------:R-:W-:-:S03]  /*9850*/  FMUL R13, R2, R12 ;  /* 0x0000000c020d7220 */ /* 0x000fc60000400000 */
[----:B------:R-:W-:Y:S01]  /*9860*/  STL [R1+0x50], R25 ;  /* 0x0000501901007387 */ /* 0x000fe20000100800 */
[----:B------:R-:W-:-:S03]  /*9870*/  FMUL R12, R2, R17 ;  /* 0x00000011020c7220 */ /* 0x000fc60000400000 */
[----:B------:R-:W-:Y:S04]  /*9880*/  STL [R1+0x44], R24 ;  /* 0x0000441801007387 */ /* 0x000fe80000100800 */
[----:B------:R-:W-:Y:S04]  /*9890*/  STL [R1+0x40], R21 ;  /* 0x0000401501007387 */ /* 0x000fe80000100800 */
[----:B------:R-:W-:Y:S04]  /*98a0*/  STL [R1+0x34], R20 ;  /* 0x0000341401007387 */ /* 0x000fe80000100800 */
[----:B------:R0:W-:Y:S04]  /*98b0*/  STL [R1+0x30], R13 ;  /* 0x0000300d01007387 */ /* 0x0001e80000100800 */
[----:B------:R1:W-:Y:S01]  /*98c0*/  STL [R1+0x2c], R12 ;  /* 0x00002c0c01007387 */ /* 0x0003e20000100800 */
[----:B0-----:R-:W-:-:S03]  /*98d0*/  FMUL R13, R2, R61 ;  /* 0x0000003d020d7220 */ /* 0x001fc60000400000 */
[----:B------:R-:W-:Y:S04]  /*98e0*/  STL [R1+0x24], R16 ;  /* 0x0000241001007387 */ /* 0x000fe80000100800 */
[----:B------:R-:W-:Y:S04]  /*98f0*/  STL [R1+0x20], R13 ;  /* 0x0000200d01007387 */ /* 0x000fe80000100800 */
[----:B------:R-:W2:Y:S01]  /*9900*/  LDL.LU R37, [R1+0x8] ;  /* 0x0000080001257983 */ /* 0x000ea20000300800 */
[----:B-1----:R-:W-:-:S05]  /*9910*/  FMUL R12, R2, R60 ;  /* 0x0000003c020c7220 */ /* 0x002fca0000400000 */
[----:B------:R0:W-:Y:S04]  /*9920*/  STL [R1+0x14], R12 ;  /* 0x0000140c01007387 */ /* 0x0001e80000100800 */
[----:B0-----:R-:W2:Y:S04]  /*9930*/  LDL.LU R12, [R1+0xc] ;  /* 0x00000c00010c7983 */ /* 0x001ea80000300800 */
[----:B------:R-:W-:Y:S04]  /*9940*/  STL [R1+0x10], R9 ;  /* 0x0000100901007387 */ /* 0x000fe80000100800 */
[----:B------:R-:W2:Y:S04]  /*9950*/  LDL.LU R13, [R1+0x18] ;  /* 0x00001800010d7983 */ /* 0x000ea80000300800 */
[----:B------:R-:W2:Y:S01]  /*9960*/  LDL.LU R36, [R1+0x1c] ;  /* 0x00001c0001247983 */ /* 0x000ea20000300800 */
[----:B------:R-:W-:-:S04]  /*9970*/  @P1 FMUL R8, R8, 0.25 ;  /* 0x3e80000008081820 */ /* 0x000fc80000400000 */
[----:B------:R-:W-:-:S04]  /*9980*/  @!P2 FMUL R8, R8, 16777216 ;  /* 0x4b8000000808a820 */ /* 0x000fc80000400000 */
[----:B------:R-:W-:Y:S02]  /*9990*/  FMUL R61, R2, R8 ;  /* 0x00000008023d7220 */ /* 0x000fe40000400000 */
[----:B------:R-:W-:-:S04]  /*99a0*/  @P1 FMUL R4, R4, 0.25 ;  /* 0x3e80000004041820 */ /* 0x000fc80000400000 */
[----:B------:R-:W-:-:S04]  /*99b0*/  @!P2 FMUL R4, R4, 16777216 ;  /* 0x4b8000000404a820 */ /* 0x000fc80000400000 */
[----:B------:R-:W-:Y:S02]  /*99c0*/  FMUL R32, R2, R4 ;  /* 0x0000000402207220 */ /* 0x000fe40000400000 */
[----:B----4-:R-:W-:Y:S02]  /*99d0*/  @P1 FMUL R5, R5, 0.25 ;  /* 0x3e80000005051820 */ /* 0x010fe40000400000 */
[----:B------:R-:W-:Y:S02]  /*99e0*/  @P1 FMUL R18, R18, 0.25 ;  /* 0x3e80000012121820 */ /* 0x000fe40000400000 */
[----:B------:R-:W-:Y:S02]  /*99f0*/  @!P2 FMUL R5, R5, 16777216 ;  /* 0x4b8000000505a820 */ /* 0x000fe40000400000 */
[----:B------:R-:W-:Y:S02]  /*9a00*/  @!P2 FMUL R18, R18, 16777216 ;  /* 0x4b8000001212a820 */ /* 0x000fe40000400000 */
[C---:B------:R-:W-:Y:S01]  /*9a10*/  FMUL R33, R2.reuse, R5 ;  /* 0x0000000502217220 */ /* 0x040fe20000400000 */
[----:B------:R-:W-:Y:S01]  /*9a20*/  STL [R1+0x2a8], R61 ;  /* 0x0002a83d01007387 */ /* 0x000fe20000100800 */
[----:B------:R-:W-:-:S03]  /*9a30*/  FMUL R20, R2, R18 ;  /* 0x0000001202147220 */ /* 0x000fc60000400000 */
[----:B------:R0:W-:Y:S04]  /*9a40*/  STL [R1+0x2ac], R33 ;  /* 0x0002ac2101007387 */ /* 0x0001e80000100800 */
[----:B------:R-:W1:Y:S04]  /*9a50*/  S2R R18, SR_CTAID.X ;  /* 0x0000000000127919 */ /* 0x000e680000002500 */
[----:B0-----:R-:W0:Y:S01]  /*9a60*/  S2R R33, SR_TID.X ;  /* 0x0000000000217919 */ /* 0x001e220000002100 */
[----:B------:R-:W-:Y:S02]  /*9a70*/  @P1 FMUL R7, R7, 0.25 ;  /* 0x3e80000007071820 */ /* 0x000fe40000400000 */
[----:B------:R-:W-:-:S02]  /*9a80*/  @P1 FMUL R6, R6, 0.25 ;  /* 0x3e80000006061820 */ /* 0x000fc40000400000 */
[----:B------:R-:W-:Y:S02]  /*9a90*/  @P1 FMUL R59, R59, 0.25 ;  /* 0x3e8000003b3b1820 */ /* 0x000fe40000400000 */
[----:B------:R-:W-:Y:S02]  /*9aa0*/  @P1 FMUL R58, R58, 0.25 ;  /* 0x3e8000003a3a1820 */ /* 0x000fe40000400000 */
[----:B------:R-:W-:Y:S02]  /*9ab0*/  @P1 FMUL R57, R57, 0.25 ;  /* 0x3e80000039391820 */ /* 0x000fe40000400000 */
[----:B------:R-:W-:Y:S02]  /*9ac0*/  @P1 FMUL R56, R56, 0.25 ;  /* 0x3e80000038381820 */ /* 0x000fe40000400000 */
        /* <DEDUP_REMOVED lines=31> */
[----:B---3--:R-:W-:-:S02]  /*9cc0*/  @P1 FMUL R3, R3, 0.25 ;  /* 0x3e80000003031820 */ /* 0x008fc40000400000 */
[----:B------:R-:W-:Y:S02]  /*9cd0*/  @P1 FMUL R0, R0, 0.25 ;  /* 0x3e80000000001820 */ /* 0x000fe40000400000 */
[----:B------:R-:W-:Y:S02]  /*9ce0*/  @!P2 FMUL R7, R7, 16777216 ;  /* 0x4b8000000707a820 */ /* 0x000fe40000400000 */
[----:B------:R-:W-:Y:S02]  /*9cf0*/  @!P2 FMUL R6, R6, 16777216 ;  /* 0x4b8000000606a820 */ /* 0x000fe40000400000 */
[----:B------:R-:W-:Y:S02]  /*9d00*/  @!P2 FMUL R59, R59, 16777216 ;  /* 0x4b8000003b3ba820 */ /* 0x000fe40000400000 */
[----:B------:R-:W-:Y:S02]  /*9d10*/  @!P2 FMUL R58, R58, 16777216 ;  /* 0x4b8000003a3aa820 */ /* 0x000fe40000400000 */
[----:B------:R-:W-:-:S02]  /*9d20*/  @!P2 FMUL R57, R57, 16777216 ;  /* 0x4b8000003939a820 */ /* 0x000fc40000400000 */
[----:B------:R-:W-:Y:S02]  /*9d30*/  @!P2 FMUL R56, R56, 16777216 ;  /* 0x4b8000003838a820 */ /* 0x000fe40000400000 */
        /* <DEDUP_REMOVED lines=32> */
[C---:B--2---:R-:W-:Y:S02]  /*9f40*/  FMUL R8, R2.reuse, R37 ;  /* 0x0000002502087220 */ /* 0x044fe40000400000 */
[----:B------:R-:W2:Y:S01]  /*9f50*/  S2R R37, SR_TID.X ;  /* 0x0000000000257919 */ /* 0x000ea20000002100 */
[C---:B------:R-:W-:Y:S02]  /*9f60*/  FMUL R4, R2.reuse, R12 ;  /* 0x0000000c02047220 */ /* 0x040fe40000400000 */
[----:B------:R-:W-:Y:S01]  /*9f70*/  FMUL R12, R2, R13 ;  /* 0x0000000d020c7220 */ /* 0x000fe20000400000 */
[C---:B--2---:R-:W-:Y:S01]  /*9f80*/  SHF.L.U32 R13, R37.reuse, 0x5, RZ ;  /* 0x00000005250d7819 */ /* 0x044fe200000006ff */
[----:B------:R-:W-:-:S05]  /*9f90*/  IMAD.SHL.U32 R37, R37, 0x400, RZ ;  /* 0x0000040025257824 */ /* 0x000fca00078e00ff */
[----:B------:R-:W-:-:S04]  /*9fa0*/  LOP3.LUT R37, R37, 0x6000, RZ, 0xc0, !PT ;  /* 0x0000600025257812 */ /* 0x000fc800078ec0ff */
[----:B------:R-:W-:Y:S02]  /*9fb0*/  LOP3.LUT R37, R37, 0x60, R13, 0xf8, !PT ;  /* 0x0000006025257812 */ /* 0x000fe400078ef80d */
[----:B------:R-:W2:Y:S01]  /*9fc0*/  S2R R13, SR_TID.X ;  /* 0x00000000000d7919 */ /* 0x000ea20000002100 */
[----:B------:R-:W-:Y:S02]  /*9fd0*/  @!P2 FMUL R0, R0, 16777216 ;  /* 0x4b8000000000a820 */ /* 0x000fe40000400000 */
[C---:B------:R-:W-:Y:S02]  /*9fe0*/  FMUL R9, R2.reuse, R7 ;  /* 0x0000000702097220 */ /* 0x040fe40000400000 */
[C---:B------:R-:W-:Y:S01]  /*9ff0*/  FMUL R5, R2.reuse, R6 ;  /* 0x0000000602057220 */ /* 0x040fe20000400000 */
[----:B--2---:R-:W-:Y:S02]  /*a000*/  LOP3.LUT R61, R13, 0xff, RZ, 0xc0, !PT ;  /* 0x000000ff0d3d7812 */ /* 0x004fe400078ec0ff */
[----:B------:R-:W2:Y:S01]  /*a010*/  S2R R13, SR_CTAID.Y ;  /* 0x00000000000d7919 */ /* 0x000ea20000002600 */
[----:B------:R-:W-:-:S02]  /*a020*/  FMUL R29, R2, R59 ;  /* 0x0000003b021d7220 */ /* 0x000fc40000400000 */
[C---:B------:R-:W-:Y:S02]  /*a030*/  FMUL R28, R2.reuse, R58 ;  /* 0x0000003a021c7220 */ /* 0x040fe40000400000 */
[C---:B------:R-:W-:Y:S02]  /*a040*/  FMUL R25, R2.reuse, R57 ;  /* 0x0000003902197220 */ /* 0x040fe40000400000 */
[C---:B------:R-:W-:Y:S02]  /*a050*/  FMUL R24, R2.reuse, R56 ;  /* 0x0000003802187220 */ /* 0x040fe40000400000 */
[C---:B------:R-:W-:Y:S02]  /*a060*/  FMUL R55, R2.reuse, R55 ;  /* 0x0000003702377220 */ /* 0x040fe40000400000 */
[C---:B------:R-:W-:Y:S02]  /*a070*/  FMUL R54, R2.reuse, R54 ;  /* 0x0000003602367220 */ /* 0x040fe40000400000 */
        /* <DEDUP_REMOVED lines=31> */
[----:B------:R-:W-:Y:S01]  /*a270*/  FMUL R2, R2, R36 ;  /* 0x0000002402027220 */ /* 0x000fe20000400000 */
[C---:B0-----:R-:W-:Y:S01]  /*a280*/  SHF.L.U32 R60, R33.reuse, 0xc, RZ ;  /* 0x0000000c213c7819 */ /* 0x041fe200000006ff */
[----:B-1----:R-:W-:Y:S02]  /*a290*/  IMAD R18, R18, 0x100, R61 ;  /* 0x0000010012127824 */ /* 0x002fe400078e023d */
[C---:B------:R-:W-:Y:S01]  /*a2a0*/  IMAD.SHL.U32 R17, R33.reuse, 0x8, RZ ;  /* 0x0000000821117824 */ /* 0x040fe200078e00ff */
[----:B------:R-:W-:Y:S01]  /*a2b0*/  F2FP.PACK_AB R4, R4, R2 ;  /* 0x000000020404723e */ /* 0x000fe200000000ff */
[----:B------:R-:W-:Y:S01]  /*a2c0*/  IMAD.SHL.U32 R0, R33, 0x10, RZ ;  /* 0x0000001021007824 */ /* 0x000fe200078e00ff */
[----:B------:R-:W-:Y:S01]  /*a2d0*/  LOP3.LUT R60, R60, 0x6000, RZ, 0xc0, !PT ;  /* 0x000060003c3c7812 */ /* 0x000fe200078ec0ff */
[----:B--2---:R-:W-:Y:S02]  /*a2e0*/  IMAD R13, R13, c[0x0][0x1c0], RZ ;  /* 0x000070000d0d7a24 */ /* 0x004fe400078e02ff */
[----:B------:R-:W-:Y:S01]  /*a2f0*/  IMAD R2, R18, c[0x0][0x1c4], RZ ;  /* 0x0000710012027a24 */ /* 0x000fe200078e02ff */
[----:B------:R-:W-:Y:S01]  /*a300*/  LOP3.LUT R3, R17, 0xf00, RZ, 0xc0, !PT ;  /* 0x00000f0011037812 */ /* 0x000fe200078ec0ff */
[----:B------:R-:W-:Y:S01]  /*a310*/  IMAD.SHL.U32 R16, R33, 0x4, RZ ;  /* 0x0000000421107824 */ /* 0x000fe200078e00ff */
[----:B------:R-:W-:Y:S01]  /*a320*/  STL [R1+0x2b0], R32 ;  /* 0x0002b02001007387 */ /* 0x000fe20000100800 */
[----:B------:R-:W-:Y:S01]  /*a330*/  LOP3.LUT R60, R60, 0x1ff0, R0, 0xf8, !PT ;  /* 0x00001ff03c3c7812 */ /* 0x000fe200078ef800 */
[----:B------:R-:W-:Y:S01]  /*a340*/  IMAD.SHL.U32 R18, R13, 0x2, RZ ;  /* 0x000000020d127824 */ /* 0x000fe200078e00ff */
[----:B------:R-:W-:Y:S01]  /*a350*/  SHF.L.U32 R0, R2, 0x1, RZ ;  /* 0x0000000102007819 */ /* 0x000fe200000006ff */
[----:B------:R-:W2:Y:S01]  /*a360*/  LDL.LU R52, [R1+0x28] ;  /* 0x0000280001347983 */ /* 0x000ea20000300800 */
[----:B------:R-:W-:-:S03]  /*a370*/  LOP3.LUT R3, R3, 0x70, R16, 0xf8, !PT ;  /* 0x0000007003037812 */ /* 0x000fc600078ef810 */
[----:B------:R-:W3:Y:S01]  /*a380*/  LDL.LU R56, [R1+0x48] ;  /* 0x0000480001387983 */ /* 0x000ee20000300800 */
[----:B------:R-:W-:-:S03]  /*a390*/  IADD3 R0, P1, P2, R0, c[0x0][0x178], R18 ;  /* 0x00005e0000007a10 */ /* 0x000fc60007a3e012 */
[----:B------:R-:W3:Y:S01]  /*a3a0*/  LDL.LU R57, [R1+0x38] ;  /* 0x0000380001397983 */ /* 0x000ee20000300800 */
[----:B------:R-:W-:-:S03]  /*a3b0*/  LOP3.LUT R3, R37, R3, RZ, 0x3c, !PT ;  /* 0x0000000325037212 */ /* 0x000fc600078e3cff */
[----:B------:R-:W4:Y:S04]  /*a3c0*/  LDL.LU R58, [R1+0x5c] ;  /* 0x00005c00013a7983 */ /* 0x000f280000300800 */
[----:B------:R-:W4:Y:S04]  /*a3d0*/  LDL.LU R59, [R1+0x4c] ;  /* 0x00004c00013b7983 */ /* 0x000f280000300800 */
[----:B------:R-:W2:Y:S04]  /*a3e0*/  LDL.LU R36, [R1+0x68] ;  /* 0x0000680001247983 */ /* 0x000ea80000300800 */
[----:B------:R-:W2:Y:S04]  /*a3f0*/  LDL.LU R37, [R1+0x58] ;  /* 0x0000580001257983 */ /* 0x000ea80000300800 */
[----:B------:R-:W2:Y:S04]  /*a400*/  LDL.LU R61, [R1+0x174] ;  /* 0x00017400013d7983 */ /* 0x000ea80000300800 */
[----:B------:R-:W2:Y:S04]  /*a410*/  LDL.LU R18, [R1+0x7c] ;  /* 0x00007c0001127983 */ /* 0x000ea80000300800 */
[----:B------:R0:W-:Y:S04]  /*a420*/  STL [R1+0x298], R0 ;  /* 0x0002980001007387 */ /* 0x0001e80000100800 */
[----:B0-----:R-:W2:Y:S01]  /*a430*/  LDL.LU R0, [R1+0x3c] ;  /* 0x00003c0001007983 */ /* 0x001ea20000300800 */
[----:B------:R-:W-:-:S04]  /*a440*/  IMAD.HI R13, R13, 0x2, RZ ;  /* 0x000000020d0d7827 */ /* 0x000fc800078e02ff */
[----:B------:R-:W-:-:S05]  /*a450*/  IMAD.HI R2, R2, 0x2, RZ ;  /* 0x0000000202027827 */ /* 0x000fca00078e02ff */
[----:B------:R-:W-:Y:S02]  /*a460*/  IADD3.X R2, R2, c[0x0][0x17c], R13, P1, P2 ;  /* 0x00005f0002027a10 */ /* 0x000fe40000fe440d */
[----:B------:R-:W-:Y:S02]  /*a470*/  SHF.R.U32.HI R13, RZ, 0x1, R33 ;  /* 0x00000001ff0d7819 */ /* 0x000fe40000011621 */
[----:B------:R-:W-:Y:S02]  /*a480*/  LOP3.LUT R17, R17, 0x38, RZ, 0xc0, !PT ;  /* 0x0000003811117812 */ /* 0x000fe400078ec0ff */
[----:B------:R-:W-:Y:S02]  /*a490*/  LOP3.LUT R16, R16, 0x3c0, RZ, 0xc0, !PT ;  /* 0x000003c010107812 */ /* 0x000fe400078ec0ff */
[----:B------:R-:W-:Y:S01]  /*a4a0*/  LOP3.LUT R13, R13, 0x4, RZ, 0xc0, !PT ;  /* 0x000000040d0d7812 */ /* 0x000fe200078ec0ff */
[----:B------:R0:W-:Y:S01]  /*a4b0*/  STL [R1+0x29c], R2 ;  /* 0x00029c0201007387 */ /* 0x0001e20000100800 */
[----:B------:R-:W-:-:S03]  /*a4c0*/  LOP3.LUT P1, RZ, R33, 0x100, RZ, 0xc0, !PT ;  /* 0x0000010021ff7812 */ /* 0x000fc6000782c0ff */
[----:B------:R-:W2:Y:S01]  /*a4d0*/  LDL.LU R32, [R1+0xa8] ;  /* 0x0000a80001207983 */ /* 0x000ea20000300800 */
[----:B------:R-:W-:-:S03]  /*a4e0*/  F2FP.PACK_AB R5, R5, R7 ;  /* 0x000000070505723e */ /* 0x000fc600000000ff */
[----:B------:R-:W2:Y:S01]  /*a4f0*/  LDL.LU R33, [R1+0xac] ;  /* 0x0000ac0001217983 */ /* 0x000ea20000300800 */
[----:B0-----:R-:W-:Y:S02]  /*a500*/  IADD3 R2, R13, R17, R16 ;  /* 0x000000110d027210 */ /* 0x001fe40007ffe010 */
[----:B------:R-:W-:-:S03]  /*a510*/  F2FP.PACK_AB R8, R8, R12 ;  /* 0x0000000c0808723e */ /* 0x000fc600000000ff */
[----:B------:R0:W-:Y:S04]  /*a520*/  STL [R1+0x114], R2 ;  /* 0x0001140201007387 */ /* 0x0001e80000100800 */
[----:B------:R-:W2:Y:S04]  /*a530*/  LDL.LU R7, [R1+0x8c] ;  /* 0x00008c0001077983 */ /* 0x000ea80000300800 */
[----:B0-----:R-:W2:Y:S01]  /*a540*/  LDL.LU R2, [R1+0x178] ;  /* 0x0001780001027983 */ /* 0x001ea20000300800 */
[----:B------:R-:W-:Y:S02]  /*a550*/  F2FP.PACK_AB R9, R9, R6 ;  /* 0x000000060909723e */ /* 0x000fe400000000ff */
[----:B------:R-:W-:-:S02]  /*a560*/  F2FP.PACK_AB R6, R14, R10 ;  /* 0x0000000a0e06723e */ /* 0x000fc400000000ff */
[----:B------:R-:W-:Y:S02]  /*a570*/  F2FP.PACK_AB R10, R15, R11 ;  /* 0x0000000b0f0a723e */ /* 0x000fe400000000ff */
[----:B---3--:R-:W-:Y:S02]  /*a580*/  F2FP.PACK_AB R16, R56, R57 ;  /* 0x000000393810723e */ /* 0x008fe400000000ff */
[----:B----4-:R-:W-:Y:S02]  /*a590*/  F2FP.PACK_AB R13, R58, R59 ;  /* 0x0000003b3a0d723e */ /* 0x010fe400000000ff */
[----:B--2---:R-:W-:Y:S02]  /*a5a0*/  F2FP.PACK_AB R17, R36, R37 ;  /* 0x000000252411723e */ /* 0x004fe400000000ff */
[----:B------:R-:W-:Y:S02]  /*a5b0*/  F2FP.PACK_AB R12, R0, R52 ;  /* 0x00000034000c723e */ /* 0x000fe400000000ff */
[----:B------:R-:W2:Y:S04]  /*a5c0*/  LDL.LU R0, [R1+0x18c] ;  /* 0x00018c0001007983 */ /* 0x000ea80000300800 */
[----:B------:R-:W2:Y:S04]  /*a5d0*/  LDL.LU R52, [R1+0x184] ;  /* 0x0001840001347983 */ /* 0x000ea80000300800 */
[----:B------:R-:W3:Y:S04]  /*a5e0*/  LDL.LU R56, [R1+0x190] ;  /* 0x0001900001387983 */ /* 0x000ee80000300800 */
[----:B------:R-:W3:Y:S04]  /*a5f0*/  LDL.LU R57, [R1+0x188] ;  /* 0x0001880001397983 */ /* 0x000ee80000300800 */
[----:B------:R-:W4:Y:S04]  /*a600*/  LDL.LU R58, [R1+0x19c] ;  /* 0x00019c00013a7983 */ /* 0x000f280000300800 */
[----:B------:R-:W4:Y:S04]  /*a610*/  LDL.LU R59, [R1+0x194] ;  /* 0x00019400013b7983 */ /* 0x000f280000300800 */
[----:B------:R-:W2:Y:S04]  /*a620*/  LDL.LU R36, [R1+0x1a0] ;  /* 0x0001a00001247983 */ /* 0x000ea80000300800 */
[----:B------:R-:W2:Y:S04]  /*a630*/  LDL.LU R37, [R1+0x198] ;  /* 0x0001980001257983 */ /* 0x000ea80000300800 */
[----:B------:R-:W2:Y:S04]  /*a640*/  LDL.LU R14, [R1+0x78] ;  /* 0x00007800010e7983 */ /* 0x000ea80000300800 */
[----:B------:R-:W2:Y:S01]  /*a650*/  LDL.LU R11, [R1+0x88] ;  /* 0x00008800010b7983 */ /* 0x000ea20000300800 */
[----:B------:R-:W-:-:S02]  /*a660*/  F2FP.PACK_AB R18, R7, R18 ;  /* 0x000000120712723e */ /* 0x000fc400000000ff */
[----:B------:R-:W-:Y:S01]  /*a670*/  F2FP.PACK_AB R7, R22, R20 ;  /* 0x000000141607723e */ /* 0x000fe200000000ff */
[----:B------:R-:W3:Y:S04]  /*a680*/  LDL.LU R15, [R1+0x98] ;  /* 0x00009800010f7983 */ /* 0x000ee80000300800 */
[----:B------:R-:W4:Y:S04]  /*a690*/  LDL.LU R20, [R1+0xd8] ;  /* 0x0000d80001147983 */ /* 0x000f280000300800 */
[----:B------:R-:W4:Y:S01]  /*a6a0*/  LDL.LU R22, [R1+0x180] ;  /* 0x0001800001167983 */ /* 0x000f220000300800 */
[----:B--2---:R-:W-:-:S02]  /*a6b0*/  F2FP.PACK_AB R14, R11, R14 ;  /* 0x0000000e0b0e723e */ /* 0x004fc400000000ff */
[----:B------:R-:W-:Y:S02]  /*a6c0*/  F2FP.PACK_AB R11, R23, R19 ;  /* 0x00000013170b723e */ /* 0x000fe400000000ff */
[----:B------:R-:W2:Y:S01]  /*a6d0*/  LDL.LU R19, [R1+0x9c] ;  /* 0x00009c0001137983 */ /* 0x000ea20000300800 */
[----:B---3--:R-:W-:-:S03]  /*a6e0*/  F2FP.PACK_AB R15, R32, R15 ;  /* 0x0000000f200f723e */ /* 0x008fc600000000ff */
[----:B------:R-:W3:Y:S04]  /*a6f0*/  LDL.LU R23, [R1+0x17c] ;  /* 0x00017c0001177983 */ /* 0x000ee80000300800 */
[----:B------:R-:W3:Y:S04]  /*a700*/  LDL.LU R32, [R1+0x2b0] ;  /* 0x0002b00001207983 */ /* 0x000ee80000300800 */
[----:B------:R0:W-:Y:S04]  /*a710*/  STS.128 [R3], R4 ;  /* 0x0000000403007388 */ /* 0x0001e80000000c00 */
[----:B------:R1:W-:Y:S01]  /*a720*/  STS.128 [R3+0x1000], R8 ;  /* 0x0010000803007388 */ /* 0x0003e20000000c00 */
[----:B--2---:R-:W-:-:S03]  /*a730*/  F2FP.PACK_AB R19, R33, R19 ;  /* 0x000000132113723e */ /* 0x004fc600000000ff */
[----:B------:R-:W2:Y:S04]  /*a740*/  LDL.LU R33, [R1+0x2ac] ;  /* 0x0002ac0001217983 */ /* 0x000ea80000300800 */
[----:B0-----:R-:W2:Y:S04]  /*a750*/  LDL.LU R5, [R1+0xb8] ;  /* 0x0000b80001057983 */ /* 0x001ea80000300800 */
[----:B------:R-:W2:Y:S04]  /*a760*/  LDL.LU R6, [R1+0xcc] ;  /* 0x0000cc0001067983 */ /* 0x000ea80000300800 */
[----:B------:R-:W2:Y:S04]  /*a770*/  LDL.LU R7, [R1+0xbc] ;  /* 0x0000bc0001077983 */ /* 0x000ea80000300800 */
[----:B-1----:R0:W2:Y:S04]  /*a780*/  LDL R10, [R1+0x228] ;  /* 0x00022800010a7983 */ /* 0x0020a80000100800 */
[----:B------:R-:W2:Y:S04]  /*a790*/  LDL.LU R11, [R1+0xc8] ;  /* 0x0000c800010b7983 */ /* 0x000ea80000300800 */
[----:B------:R4:W-:Y:S04]  /*a7a0*/  STS.128 [R3+0x80], R12 ;  /* 0x0000800c03007388 */ /* 0x0009e80000000c00 */
[----:B------:R1:W-:Y:S01]  /*a7b0*/  STS.128 [R3+0x1080], R16 ;  /* 0x0010801003007388 */ /* 0x0003e20000000c00 */
[----:B------:R-:W-:-:S02]  /*a7c0*/  F2FP.PACK_AB R9, R39, R35 ;  /* 0x000000232709723e */ /* 0x000fc400000000ff */
[----:B------:R-:W-:Y:S02]  /*a7d0*/  ISETP.GE.U32.AND P3, PT, R61, 0x7f800000, PT ;  /* 0x7f8000003d00780c */ /* 0x000fe40003f66070 */
[----:B----4-:R-:W-:Y:S02]  /*a7e0*/  F2FP.PACK_AB R15, R58, R59 ;  /* 0x0000003b3a0f723e */ /* 0x010fe400000000ff */
[----:B-1----:R-:W-:Y:S02]  /*a7f0*/  F2FP.PACK_AB R19, R36, R37 ;  /* 0x000000252413723e */ /* 0x002fe400000000ff */
[----:B------:R-:W-:-:S07]  /*a800*/  F2FP.PACK_AB R18, R56, R57 ;  /* 0x000000393812723e */ /* 0x000fce00000000ff */
[----:B------:R-:W-:Y:S01]  /*a810*/  @P3 IMAD.MOV.U32 R4, RZ, RZ, 0x7f800000 ;  /* 0x7f800000ff043424 */ /* 0x000fe200078e00ff */
[----:B------:R-:W-:Y:S02]  /*a820*/  FSETP.NEU.AND P2, PT, R61, RZ, PT ;  /* 0x000000ff3d00720b */ /* 0x000fe40003f4d000 */
[----:B---3--:R-:W-:Y:S02]  /*a830*/  F2FP.PACK_AB R13, R23, R20 ;  /* 0x00000014170d723e */ /* 0x008fe400000000ff */
[----:B------:R-:W-:Y:S02]  /*a840*/  F2FP.PACK_AB R14, R0, R52 ;  /* 0x00000034000e723e */ /* 0x000fe400000000ff */
[----:B------:R-:W-:Y:S02]  /*a850*/  F2FP.PACK_AB R17, R22, R2 ;  /* 0x000000021611723e */ /* 0x000fe400000000ff */
[----:B------:R-:W-:Y:S02]  /*a860*/  LOP3.LUT R2, R60, 0x40, RZ, 0x3c, !PT ;  /* 0x000000403c027812 */ /* 0x000fe400078e3cff */
[----:B------:R-:W-:-:S02]  /*a870*/  F2FP.PACK_AB R8, R31, R27 ;  /* 0x0000001b1f08723e */ /* 0x000fc400000000ff */
[----:B------:R-:W-:Y:S01]  /*a880*/  LOP3.LUT R0, R60, 0x60, RZ, 0x3c, !PT ;  /* 0x000000603c007812 */ /* 0x000fe200078e3cff */
[----:B------:R-:W-:Y:S01]  /*a890*/  BAR.SYNC.DEFER_BLOCKING 0x0 ;  /* 0x0000000000007b1d */ /* 0x000fe20000010000 */
[----:B--2---:R-:W-:Y:S02]  /*a8a0*/  F2FP.PACK_AB R12, R11, R5 ;  /* 0x000000050b0c723e */ /* 0x004fe400000000ff */
[----:B------:R-:W-:Y:S02]  /*a8b0*/  F2FP.PACK_AB R5, R38, R34 ;  /* 0x000000222605723e */ /* 0x000fe400000000ff */
[----:B------:R-:W-:Y:S01]  /*a8c0*/  LOP3.LUT R34, R60, 0x20, RZ, 0x3c, !PT ;  /* 0x000000203c227812 */ /* 0x000fe200078e3cff */
[----:B------:R-:W1:Y:S04]  /*a8d0*/  LDS.128 R36, [R60] ;  /* 0x000000003c247984 */ /* 0x000e680000000c00 */
[----:B------:R-:W2:Y:S01]  /*a8e0*/  LDS.128 R56, [R34] ;  /* 0x0000000022387984 */ /* 0x000ea20000000c00 */
[----:B------:R-:W-:-:S03]  /*a8f0*/  @P3 FFMA.FTZ R10, R61, R4, +INF ;  /* 0x7f8000003d0a3423 */ /* 0x000fc60000010004 */
[----:B------:R-:W3:Y:S01]  /*a900*/  LDL.LU R61, [R1+0x2a8] ;  /* 0x0002a800013d7983 */ /* 0x000ee20000300800 */
[----:B------:R-:W-:-:S03]  /*a910*/  F2FP.PACK_AB R11, R47, R45 ;  /* 0x0000002d2f0b723e */ /* 0x000fc600000000ff */
[----:B------:R4:W-:Y:S01]  /*a920*/  @P3 STL [R1+0x228], R10 ;  /* 0x0002280a01003387 */ /* 0x0009e20000100800 */
[----:B------:R-:W-:-:S03]  /*a930*/  F2FP.PACK_AB R16, R6, R7 ;  /* 0x000000070610723e */ /* 0x000fc600000000ff */
[----:B------:R-:W3:Y:S01]  /*a940*/  LDL.LU R20, [R1+0x1a4] ;  /* 0x0001a40001147983 */ /* 0x000ee20000300800 */
[----:B------:R-:W-:-:S03]  /*a950*/  F2FP.PACK_AB R7, R46, R44 ;  /* 0x0000002c2e07723e */ /* 0x000fc600000000ff */
[----:B------:R-:W3:Y:S04]  /*a960*/  LDL.LU R52, [R1+0x1a8] ;  /* 0x0001a80001347983 */ /* 0x000ee80000300800 */
[----:B------:R-:W3:Y:S04]  /*a970*/  LDL.LU R45, [R1+0x1bc] ;  /* 0x0001bc00012d7983 */ /* 0x000ee80000300800 */
[----:B------:R-:W3:Y:S04]  /*a980*/  LDL.LU R47, [R1+0x1b4] ;  /* 0x0001b400012f7983 */ /* 0x000ee80000300800 */
[----:B------:R-:W3:Y:S01]  /*a990*/  LDL.LU R44, [R1+0x1c0] ;  /* 0x0001c000012c7983 */ /* 0x000ee20000300800 */
[----:B------:R-:W-:-:S03]  /*a9a0*/  F2FP.PACK_AB R4, R30, R26 ;  /* 0x0000001a1e04723e */ /* 0x000fc600000000ff */
[----:B------:R-:W3:Y:S04]  /*a9b0*/  LDL.LU R46, [R1+0x1b8] ;  /* 0x0001b800012e7983 */ /* 0x000ee80000300800 */
[----:B------:R-:W3:Y:S04]  /*a9c0*/  LDL.LU R35, [R1+0x1cc] ;  /* 0x0001cc0001237983 */ /* 0x000ee80000300800 */
[----:B------:R-:W3:Y:S04]  /*a9d0*/  LDL.LU R22, [R1+0x1c4] ;  /* 0x0001c40001167983 */ /* 0x000ee80000300800 */
[----:B------:R-:W3:Y:S04]  /*a9e0*/  LDL.LU R31, [R1+0x1d0] ;  /* 0x0001d000011f7983 */ /* 0x000ee80000300800 */
[----:B------:R-:W3:Y:S04]  /*a9f0*/  LDL.LU R30, [R1+0x1c8] ;  /* 0x0001c800011e7983 */ /* 0x000ee80000300800 */
[----:B------:R-:W-:Y:S04]  /*aa00*/  STL [R1+0x10c], R2 ;  /* 0x00010c0201007387 */ /* 0x000fe80000100800 */
[----:B-1----:R-:W-:Y:S04]  /*aa10*/  STL.64 [R1], R36 ;  /* 0x0000002401007387 */ /* 0x002fe80000100a00 */
[----:B------:R-:W-:Y:S04]  /*aa20*/  STL.64 [R1+0x8], R38 ;  /* 0x0000082601007387 */ /* 0x000fe80000100a00 */
[----:B------:R-:W-:Y:S04]  /*aa30*/  STL [R1+0x110], R0 ;  /* 0x0001100001007387 */ /* 0x000fe80000100800 */
[----:B--2---:R1:W-:Y:S01]  /*aa40*/  STL [R1+0x2a4], R58 ;  /* 0x0002a43a01007387 */ /* 0x0043e20000100800 */
[----:B------:R-:W-:-:S02]  /*aa50*/  F2FP.PACK_AB R6, R42, R40 ;  /* 0x000000282a06723e */ /* 0x000fc400000000ff */
[----:B----4-:R-:W-:Y:S01]  /*aa60*/  F2FP.PACK_AB R10, R43, R41 ;  /* 0x000000292b0a723e */ /* 0x010fe200000000ff */
[----:B------:R-:W-:Y:S04]  /*aa70*/  LDS.128 R36, [R0] ;  /* 0x0000000000247984 */ /* 0x000fe80000000c00 */
[----:B------:R-:W2:Y:S04]  /*aa80*/  LDS.128 R40, [R2] ;  /* 0x0000000002287984 */ /* 0x000ea80000000c00 */
[----:B-1----:R-:W4:Y:S04]  /*aa90*/  LDL.LU R58, [R1+0x1b0] ;  /* 0x0001b000013a7983 */ /* 0x002f280000300800 */
[----:B------:R1:W-:Y:S04]  /*aaa0*/  STL [R1+0x2a0], R59 ;  /* 0x0002a03b01007387 */ /* 0x0003e80000100800 */
[----:B------:R-:W-:Y:S06]  /*aab0*/  BAR.SYNC.DEFER_BLOCKING 0x0 ;  /* 0x0000000000007b1d */ /* 0x000fec0000010000 */
[----:B-1----:R-:W2:Y:S04]  /*aac0*/  LDL.LU R59, [R1+0x1ac] ;  /* 0x0001ac00013b7983 */ /* 0x002ea80000300800 */
[----:B------:R-:W2:Y:S04]  /*aad0*/  LDL.LU R27, [R1+0x10] ;  /* 0x00001000011b7983 */ /* 0x000ea80000300800 */
[----:B------:R-:W2:Y:S04]  /*aae0*/  LDL.LU R26, [R1+0x1dc] ;  /* 0x0001dc00011a7983 */ /* 0x000ea80000300800 */
[----:B------:R-:W2:Y:S04]  /*aaf0*/  LDL.LU R23, [R1+0x1d4] ;  /* 0x0001d40001177983 */ /* 0x000ea80000300800 */
[----:B------:R-:W2:Y:S04]  /*ab00*/  LDL.LU R2, [R1+0x1e0] ;  /* 0x0001e00001027983 */ /* 0x000ea80000300800 */
[----:B------:R-:W2:Y:S04]  /*ab10*/  LDL.LU R0, [R1+0x1d8] ;  /* 0x0001d80001007983 */ /* 0x000ea80000300800 */
[----:B------:R1:W-:Y:S04]  /*ab20*/  STS.128 [R3], R4 ;  /* 0x0000000403007388 */ /* 0x0003e80000000c00 */
[----:B------:R0:W-:Y:S04]  /*ab30*/  STS.128 [R3+0x1000], R8 ;  /* 0x0010000803007388 */ /* 0x0001e80000000c00 */
[----:B------:R-:W-:Y:S04]  /*ab40*/  STS.128 [R3+0x80], R12 ;  /* 0x0000800c03007388 */ /* 0x000fe80000000c00 */
[----:B------:R0:W-:Y:S01]  /*ab50*/  STS.128 [R3+0x1080], R16 ;  /* 0x0010801003007388 */ /* 0x0001e20000000c00 */
[----:B-1----:R-:W-:-:S03]  /*ab60*/  LOP3.LUT R7, R60, 0x40, RZ, 0x3c, !PT ;  /* 0x000000403c077812 */ /* 0x002fc600078e3cff */
[----:B------:R-:W-:Y:S01]  /*ab70*/  BAR.SYNC.DEFER_BLOCKING 0x0 ;  /* 0x0000000000007b1d */ /* 0x000fe20000010000 */
[----:B0-----:R-:W-:Y:S02]  /*ab80*/  F2FP.PACK_AB R10, R28, R24 ;  /* 0x000000181c0a723e */ /* 0x001fe400000000ff */
[----:B------:R-:W-:Y:S02]  /*ab90*/  LOP3.LUT R19, R60, 0x60, RZ, 0x3c, !PT ;  /* 0x000000603c137812 */ /* 0x000fe400078e3cff */
[----:B------:R-:W-:Y:S02]  /*aba0*/  F2FP.PACK_AB R14, R29, R25 ;  /* 0x000000191d0e723e */ /* 0x000fe400000000ff */
[----:B------:R-:W-:Y:S01]  /*abb0*/  F2FP.PACK_AB R13, R55, R53 ;  /* 0x00000035370d723e */ /* 0x000fe200000000ff */
[----:B------:R-:W-:Y:S04]  /*abc0*/  LDS.128 R4, [R7] ;  /* 0x0000000007047984 */ /* 0x000fe80000000c00 */
[----:B------:R-:W-:Y:S01]  /*abd0*/  LDS.128 R16, [R19] ;  /* 0x0000000013107984 */ /* 0x000fe20000000c00 */
[----:B------:R-:W-:-:S02]  /*abe0*/  F2FP.PACK_AB R8, R50, R48 ;  /* 0x000000303208723e */ /* 0x000fc400000000ff */
[----:B------:R-:W-:Y:S02]  /*abf0*/  F2FP.PACK_AB R9, R54, R21 ;  /* 0x000000153609723e */ /* 0x000fe400000000ff */
[----:B------:R-:W-:Y:S02]  /*ac00*/  F2FP.PACK_AB R12, R51, R49 ;  /* 0x00000031330c723e */ /* 0x000fe400000000ff */
[----:B---3--:R-:W-:Y:S02]  /*ac10*/  F2FP.PACK_AB R11, R61, R32 ;  /* 0x000000203d0b723e */ /* 0x008fe400000000ff */
[----:B------:R-:W-:Y:S02]  /*ac20*/  F2FP.PACK_AB R21, R45, R47 ;  /* 0x0000002f2d15723e */ /* 0x000fe400000000ff */
[----:B------:R-:W-:Y:S02]  /*ac30*/  F2FP.PACK_AB R22, R35, R22 ;  /* 0x000000162316723e */ /* 0x000fe400000000ff */
[----:B------:R-:W-:-:S02]  /*ac40*/  F2FP.PACK_AB R53, R44, R46 ;  /* 0x0000002e2c35723e */ /* 0x000fc400000000ff */
[----:B------:R-:W3:Y:S04]  /*ac50*/  LDL.LU R44, [R1+0x14] ;  /* 0x00001400012c7983 */ /* 0x000ee80000300800 */
[----:B------:R-:W3:Y:S04]  /*ac60*/  LDL.LU R48, [R1+0x20] ;  /* 0x0000200001307983 */ /* 0x000ee80000300800 */
        /* <DEDUP_REMOVED lines=8> */
[----:B------:R-:W3:Y:S01]  /*acf0*/  LDL.LU R47, [R1+0x6c] ;  /* 0x00006c00012f7983 */ /* 0x000ee20000300800 */
[----:B----4-:R-:W-:-:S03]  /*ad00*/  F2FP.PACK_AB R52, R58, R52 ;  /* 0x000000343a34723e */ /* 0x010fc600000000ff */
[----:B------:R-:W4:Y:S04]  /*ad10*/  LDL.LU R31, [R1+0x80] ;  /* 0x00008000011f7983 */ /* 0x000f280000300800 */
[----:B------:R-:W4:Y:S04]  /*ad20*/  LDL.LU R30, [R1+0x70] ;  /* 0x00007000011e7983 */ /* 0x000f280000300800 */
[----:B------:R-:W4:Y:S01]  /*ad30*/  LDL.LU R58, [R1+0x1f0] ;  /* 0x0001f000013a7983 */ /* 0x000f220000300800 */
[----:B--2---:R-:W-:-:S03]  /*ad40*/  F2FP.PACK_AB R15, R27, R33 ;  /* 0x000000211b0f723e */ /* 0x004fc600000000ff */
[----:B------:R-:W-:Y:S01]  /*ad50*/  LDS.128 R32, [R34] ;  /* 0x0000000022207984 */ /* 0x000fe20000000c00 */
[----:B------:R-:W-:-:S03]  /*ad60*/  F2FP.PACK_AB R23, R26, R23 ;  /* 0x000000171a17723e */ /* 0x000fc600000000ff */
[----:B------:R-:W0:Y:S04]  /*ad70*/  LDS.128 R24, [R60] ;  /* 0x000000003c187984 */ /* 0x000e280000000c00 */
[----:B------:R-:W-:Y:S01]  /*ad80*/  BAR.SYNC.DEFER_BLOCKING 0x0 ;  /* 0x0000000000007b1d */ /* 0x000fe20000010000 */
[----:B------:R-:W-:Y:S02]  /*ad90*/  F2FP.PACK_AB R20, R59, R20 ;  /* 0x000000143b14723e */ /* 0x000fe400000000ff */
[----:B------:R-:W-:-:S03]  /*ada0*/  F2FP.PACK_AB R55, R2, R0 ;  /* 0x000000000237723e */ /* 0x000fc600000000ff */
[----:B------:R-:W2:Y:S04]  /*adb0*/  LDL.LU R59, [R1+0x1f4] ;  /* 0x0001f400013b7983 */ /* 0x000ea80000300800 */
[----:B------:R-:W2:Y:S04]  /*adc0*/  LDL.LU R2, [R1+0x200] ;  /* 0x0002000001027983 */ /* 0x000ea80000300800 */
[----:B------:R-:W2:Y:S04]  /*add0*/  LDL.LU R0, [R1+0x204] ;  /* 0x0002040001007983 */ /* 0x000ea80000300800 */
[----:B------:R-:W2:Y:S04]  /*ade0*/  LDL.LU R61, [R1+0x20c] ;  /* 0x00020c00013d7983 */ /* 0x000ea80000300800 */
[----:B------:R1:W-:Y:S04]  /*adf0*/  STS.128 [R3], R8 ;  /* 0x0000000803007388 */ /* 0x0003e80000000c00 */
[----:B-1----:R-:W2:Y:S04]  /*ae00*/  LDL.LU R8, [R1+0x24] ;  /* 0x0000240001087983 */ /* 0x002ea80000300800 */
[----:B------:R-:W2:Y:S04]  /*ae10*/  LDL.LU R9, [R1+0x2c] ;  /* 0x00002c0001097983 */ /* 0x000ea80000300800 */
[----:B------:R-:W2:Y:S04]  /*ae20*/  LDL.LU R10, [R1+0x40] ;  /* 0x00004000010a7983 */ /* 0x000ea80000300800 */
[----:B------:R-:W2:Y:S04]  /*ae30*/  LDL.LU R11, [R1+0x44] ;  /* 0x00004400010b7983 */ /* 0x000ea80000300800 */
[----:B------:R1:W-:Y:S04]  /*ae40*/  STS.128 [R3+0x1000], R12 ;  /* 0x0010000c03007388 */ /* 0x0003e80000000c00 */
[----:B------:R-:W-:Y:S04]  /*ae50*/  STS.128 [R3+0x80], R20 ;  /* 0x0000801403007388 */ /* 0x000fe80000000c00 */
[----:B------:R0:W-:Y:S01]  /*ae60*/  STS.128 [R3+0x1080], R52 ;  /* 0x0010803403007388 */ /* 0x0001e20000000c00 */
[----:B-1----:R-:W-:-:S03]  /*ae70*/  LOP3.LUT R15, R60, 0x60, RZ, 0x3c, !PT ;  /* 0x000000603c0f7812 */ /* 0x002fc600078e3cff */
[----:B------:R-:W-:Y:S06]  /*ae80*/  BAR.SYNC.DEFER_BLOCKING 0x0 ;  /* 0x0000000000007b1d */ /* 0x000fec0000010000 */
[----:B0-----:R-:W2:Y:S04]  /*ae90*/  LDL.LU R52, [R1+0x1e8] ;  /* 0x0001e80001347983 */ /* 0x001ea80000300800 */
[----:B------:R-:W2:Y:S04]  /*aea0*/  LDL.LU R53, [R1+0x1f8] ;  /* 0x0001f80001357983 */ /* 0x000ea80000300800 */
[----:B------:R-:W2:Y:S04]  /*aeb0*/  LDL.LU R54, [R1+0x208] ;  /* 0x0002080001367983 */ /* 0x000ea80000300800 */
[----:B------:R-:W2:Y:S04]  /*aec0*/  LDL.LU R55, [R1+0x218] ;  /* 0x0002180001377983 */ /* 0x000ea80000300800 */
[----:B------:R-:W-:Y:S01]  /*aed0*/  LDS.128 R12, [R15] ;  /* 0x000000000f0c7984 */ /* 0x000fe20000000c00 */
[----:B---3--:R-:W-:-:S02]  /*aee0*/  F2FP.PACK_AB R46, R29, R46 ;  /* 0x0000002e1d2e723e */ /* 0x008fc400000000ff */
[----:B------:R-:W-:Y:S02]  /*aef0*/  F2FP.PACK_AB R50, R28, R50 ;  /* 0x000000321c32723e */ /* 0x000fe400000000ff */
[----:B------:R-:W-:Y:S02]  /*af00*/  F2FP.PACK_AB R47, R51, R47 ;  /* 0x0000002f332f723e */ /* 0x000fe400000000ff */
[----:B----4-:R-:W-:Y:S02]  /*af10*/  F2FP.PACK_AB R51, R31, R30 ;  /* 0x0000001e1f33723e */ /* 0x010fe400000000ff */
[----:B------:R-:W0:Y:S01]  /*af20*/  LDS.128 R28, [R60] ;  /* 0x000000003c1c7984 */ /* 0x000e220000000c00 */
[----:B--2---:R-:W-:Y:S02]  /*af30*/  F2FP.PACK_AB R44, R8, R44 ;  /* 0x0000002c082c723e */ /* 0x004fe400000000ff */
[----:B------:R-:W-:Y:S02]  /*af40*/  F2FP.PACK_AB R45, R10, R45 ;  /* 0x0000002d0a2d723e */ /* 0x000fe400000000ff */
[----:B------:R-:W-:-:S02]  /*af50*/  LOP3.LUT R10, R60, 0x20, RZ, 0x3c, !PT ;  /* 0x000000203c0a7812 */ /* 0x000fc400078e3cff */
[----:B------:R-:W-:Y:S02]  /*af60*/  F2FP.PACK_AB R49, R11, R49 ;  /* 0x000000310b31723e */ /* 0x000fe400000000ff */
[----:B------:R-:W-:Y:S01]  /*af70*/  LOP3.LUT R11, R60, 0x40, RZ, 0x3c, !PT ;  /* 0x000000403c0b7812 */ /* 0x000fe200078e3cff */
[----:B------:R-:W1:Y:S01]  /*af80*/  LDS.128 R20, [R10] ;  /* 0x000000000a147984 */ /* 0x000e620000000c00 */
[----:B------:R-:W-:-:S04]  /*af90*/  F2FP.PACK_AB R48, R9, R48 ;  /* 0x000000300930723e */ /* 0x000fc800000000ff */
[----:B------:R-:W2:Y:S04]  /*afa0*/  LDS.128 R8, [R11] ;  /* 0x000000000b087984 */ /* 0x000ea80000000c00 */
[----:B------:R-:W-:Y:S06]  /*afb0*/  BAR.SYNC.DEFER_BLOCKING 0x0 ;  /* 0x0000000000007b1d */ /* 0x000fec0000010000 */
[----:B------:R3:W-:Y:S04]  /*afc0*/  STS.128 [R3], R44 ;  /* 0x0000002c03007388 */ /* 0x0007e80000000c00 */
[----:B------:R4:W-:Y:S04]  /*afd0*/  STS.128 [R3+0x1000], R48 ;  /* 0x0010003003007388 */ /* 0x0009e80000000c00 */
[----:B---3--:R-:W3:Y:S04]  /*afe0*/  LDL.LU R44, [R1+0x1ec] ;  /* 0x0001ec00012c7983 */ /* 0x008ee80000300800 */
[----:B------:R-:W2:Y:S04]  /*aff0*/  LDL.LU R45, [R1+0x1fc] ;  /* 0x0001fc00012d7983 */ /* 0x000ea80000300800 */
[----:B------:R-:W2:Y:S04]  /*b000*/  LDL.LU R46, [R1+0x210] ;  /* 0x00021000012e7983 */ /* 0x000ea80000300800 */
[----:B------:R-:W2:Y:S04]  /*b010*/  LDL.LU R47, [R1+0x220] ;  /* 0x00022000012f7983 */ /* 0x000ea80000300800 */
[----:B----4-:R-:W4:Y:S04]  /*b020*/  LDL.LU R48, [R1+0x21c] ;  /* 0x00021c0001307983 */ /* 0x010f280000300800 */
[----:B------:R-:W4:Y:S04]  /*b030*/  LDL.LU R49, [R1+0x214] ;  /* 0x0002140001317983 */ /* 0x000f280000300800 */
[----:B------:R-:W4:Y:S01]  /*b040*/  LDL.LU R50, [R1+0x224] ;  /* 0x0002240001327983 */ /* 0x000f220000300800 */
[----:B------:R-:W-:-:S02]  /*b050*/  F2FP.PACK_AB R52, R58, R52 ;  /* 0x000000343a34723e */ /* 0x000fc400000000ff */
[----:B------:R-:W-:Y:S01]  /*b060*/  F2FP.PACK_AB R53, R2, R53 ;  /* 0x000000350235723e */ /* 0x000fe200000000ff */
[----:B------:R-:W4:Y:S01]  /*b070*/  LDL.LU R58, [R1+0x2a4] ;  /* 0x0002a400013a7983 */ /* 0x000f220000300800 */
[----:B------:R-:W-:-:S03]  /*b080*/  F2FP.PACK_AB R54, R61, R54 ;  /* 0x000000363d36723e */ /* 0x000fc600000000ff */
[----:B------:R-:W0:Y:S01]  /*b090*/  S2R R51, SR_TID.X ;  /* 0x0000000000337919 */ /* 0x000e220000002100 */
[----:B---3--:R-:W-:-:S03]  /*b0a0*/  F2FP.PACK_AB R44, R59, R44 ;  /* 0x0000002c3b2c723e */ /* 0x008fc600000000ff */
[----:B------:R-:W3:Y:S01]  /*b0b0*/  LDL.LU R59, [R1+0x2a0] ;  /* 0x0002a000013b7983 */ /* 0x000ee20000300800 */
[----:B--2---:R-:W-:-:S03]  /*b0c0*/  F2FP.PACK_AB R45, R0, R45 ;  /* 0x0000002d002d723e */ /* 0x004fc600000000ff */
[----:B------:R-:W2:Y:S04]  /*b0d0*/  LDL.LU R2, [R1+0x29c] ;  /* 0x00029c0001027983 */ /* 0x000ea80000300800 */
[----:B------:R-:W2:Y:S01]  /*b0e0*/  LDL.LU R0, [R1+0x298] ;  /* 0x0002980001007983 */ /* 0x000ea20000300800 */
[----:B----4-:R-:W-:Y:S02]  /*b0f0*/  F2FP.PACK_AB R55, R48, R55 ;  /* 0x000000373037723e */ /* 0x010fe400000000ff */
[----:B------:R-:W-:-:S03]  /*b100*/  F2FP.PACK_AB R46, R49, R46 ;  /* 0x0000002e312e723e */ /* 0x000fc600000000ff */
[----:B------:R4:W-:Y:S01]  /*b110*/  STS.128 [R3+0x80], R52 ;  /* 0x0000803403007388 */ /* 0x0009e20000000c00 */
[----:B------:R-:W-:-:S05]  /*b120*/  F2FP.PACK_AB R47, R50, R47 ;  /* 0x0000002f322f723e */ /* 0x000fca00000000ff */
[----:B------:R0:W-:Y:S04]  /*b130*/  STS.128 [R3+0x1080], R44 ;  /* 0x0010802c03007388 */ /* 0x0001e80000000c00 */
[----:B----4-:R-:W4:Y:S04]  /*b140*/  LDL.LU R53, [R1+0x4] ;  /* 0x0000040001357983 */ /* 0x010f280000300800 */
[----:B------:R-:W3:Y:S04]  /*b150*/  LDL.LU R54, [R1+0x8] ;  /* 0x0000080001367983 */ /* 0x000ee80000300800 */
[----:B------:R-:W3:Y:S04]  /*b160*/  LDL.LU R55, [R1+0xc] ;  /* 0x00000c0001377983 */ /* 0x000ee80000300800 */
[----:B0-----:R-:W3:Y:S01]  /*b170*/  LDL.LU R47, [R1] ;  /* 0x00000000012f7983 */ /* 0x001ee20000300800 */
[----:B------:R-:W-:-:S04]  /*b180*/  SHF.R.U32.HI R51, RZ, 0x8, R51 ;  /* 0x00000008ff337819 */ /* 0x000fc80000011633 */
[----:B------:R-:W-:Y:S01]  /*b190*/  SGXT.U32 R51, R51, 0x1 ;  /* 0x000000013333781a */ /* 0x000fe20000000000 */
[----:B------:R-:W-:-:S04]  /*b1a0*/  IMAD.MOV.U32 R61, RZ, RZ, c[0x0][0x1c8] ;  /* 0x00007200ff3d7624 */ /* 0x000fc800078e00ff */
[----:B------:R-:W-:-:S04]  /*b1b0*/  IMAD R51, R51, c[0x0][0x1c8], RZ ;  /* 0x0000720033337a24 */ /* 0x000fc800078e02ff */
[----:B------:R-:W-:-:S05]  /*b1c0*/  IMAD R49, R61, 0x2, R51 ;  /* 0x000000023d317824 */ /* 0x000fca00078e0233 */
[----:B------:R-:W-:-:S05]  /*b1d0*/  LEA R52, R61, R49, 0x1 ;  /* 0x000000313d347211 */ /* 0x000fca00078e08ff */
[----:B------:R-:W-:Y:S01]  /*b1e0*/  IMAD R3, R61, 0x2, R52 ;  /* 0x000000023d037824 */ /* 0x000fe200078e0234 */
[----:B------:R-:W-:Y:S01]  /*b1f0*/  BAR.SYNC.DEFER_BLOCKING 0x0 ;  /* 0x0000000000007b1d */ /* 0x000fe20000010000 */
[-C--:B--2---:R-:W-:Y:S02]  /*b200*/  LEA R50, P3, R51, R0.reuse, 0x1 ;  /* 0x0000000033327211 */ /* 0x084fe400078608ff */
[----:B------:R-:W-:Y:S02]  /*b210*/  LEA R48, P4, R49, R0, 0x1 ;  /* 0x0000000031307211 */ /* 0x000fe400078808ff */
[----:B------:R-:W-:Y:S02]  /*b220*/  LEA.HI.X.SX32 R51, R51, R2, 0x1, P3 ;  /* 0x0000000233337211 */ /* 0x000fe400018f0eff */
[----:B------:R-:W-:Y:S02]  /*b230*/  LEA R44, P3, R52, R0, 0x1 ;  /* 0x00000000342c7211 */ /* 0x000fe400078608ff */
[----:B------:R-:W-:-:S02]  /*b240*/  LEA.HI.X.SX32 R49, R49, R2, 0x1, P4 ;  /* 0x0000000231317211 */ /* 0x000fc400020f0eff */
[----:B------:R-:W-:Y:S02]  /*b250*/  LEA.HI.X.SX32 R45, R52, R2, 0x1, P3 ;  /* 0x00000002342d7211 */ /* 0x000fe400018f0eff */
[----:B------:R-:W-:Y:S01]  /*b260*/  LEA R46, P3, R3, R0, 0x1 ;  /* 0x00000000032e7211 */ /* 0x000fe200078608ff */
[----:B---3--:R0:W-:Y:S04]  /*b270*/  STG.E.U16 [R50.64], R47 ;  /* 0x0000002f32007986 */ /* 0x0081e8000c101504 */
[----:B------:R2:W-:Y:S01]  /*b280*/  STG.E.U16 [R48.64], R56 ;  /* 0x0000003830007986 */ /* 0x0005e2000c101504 */
[----:B0-----:R-:W-:Y:S02]  /*b290*/  IMAD R50, R61, 0x2, R3 ;  /* 0x000000023d327824 */ /* 0x001fe400078e0203 */
[----:B------:R-:W-:Y:S01]  /*b2a0*/  IMAD.MOV.U32 R51, RZ, RZ, R47 ;  /* 0x000000ffff337224 */ /* 0x000fe200078e002f */
[----:B------:R-:W-:-:S02]  /*b2b0*/  LEA.HI.X.SX32 R47, R3, R2, 0x1, P3 ;  /* 0x00000002032f7211 */ /* 0x000fc400018f0eff */
[C---:B--2---:R-:W-:Y:S02]  /*b2c0*/  LEA R48, P3, R50.reuse, R0, 0x1 ;  /* 0x0000000032307211 */ /* 0x044fe400078608ff */
[----:B------:R-:W-:Y:S01]  /*b2d0*/  LEA R3, R61, R50, 0x1 ;  /* 0x000000323d037211 */ /* 0x000fe200078e08ff */
[----:B------:R0:W-:Y:S01]  /*b2e0*/  STG.E.U16 [R44.64], R40 ;  /* 0x000000282c007986 */ /* 0x0001e2000c101504 */
[----:B------:R-:W-:-:S03]  /*b2f0*/  LEA.HI.X.SX32 R49, R50, R2, 0x1, P3 ;  /* 0x0000000232317211 */ /* 0x000fc600018f0eff */
[----:B------:R2:W-:Y:S01]  /*b300*/  STG.E.U16 [R46.64], R36 ;  /* 0x000000242e007986 */ /* 0x0005e2000c101504 */
[----:B------:R-:W-:Y:S02]  /*b310*/  PRMT R56, R56, 0x7632, R56 ;  /* 0x0000763238387816 */ /* 0x000fe40000000038 */
[----:B0-----:R-:W-:Y:S01]  /*b320*/  LEA R44, P3, R3, R0, 0x1 ;  /* 0x00000000032c7211 */ /* 0x001fe200078608ff */
[----:B--2---:R-:W-:Y:S01]  /*b330*/  IMAD R47, R61, 0x2, R3 ;  /* 0x000000023d2f7824 */ /* 0x004fe200078e0203 */
[----:B------:R-:W-:Y:S02]  /*b340*/  PRMT R40, R51, 0x7632, R40 ;  /* 0x0000763233287816 */ /* 0x000fe40000000028 */
[----:B------:R-:W-:Y:S01]  /*b350*/  LEA.HI.X.SX32 R45, R3, R2, 0x1, P3 ;  /* 0x00000002032d7211 */ /* 0x000fe200018f0eff */
[----:B------:R-:W-:Y:S01]  /*b360*/  IMAD R3, R61, 0x2, R47 ;  /* 0x000000023d037824 */ /* 0x000fe200078e022f */
[C---:B------:R-:W-:Y:S01]  /*b370*/  LEA R46, P3, R47.reuse, R0, 0x1 ;  /* 0x000000002f2e7211 */ /* 0x040fe200078608ff */
[----:B------:R0:W-:Y:S03]  /*b380*/  STG.E.U16 [R48.64], R40 ;  /* 0x0000002830007986 */ /* 0x0001e6000c101504 */
[----:B------:R-:W-:Y:S01]  /*b390*/  LEA.HI.X.SX32 R47, R47, R2, 0x1, P3 ;  /* 0x000000022f2f7211 */ /* 0x000fe200018f0eff */
[----:B------:R2:W-:Y:S01]  /*b3a0*/  STG.E.U16 [R44.64], R56 ;  /* 0x000000382c007986 */ /* 0x0005e2000c101504 */
[----:B0-----:R-:W-:Y:S01]  /*b3b0*/  PRMT R40, R40, 0x7632, R40 ;  /* 0x0000763228287816 */ /* 0x001fe20000000028 */
[----:B--2---:R-:W-:-:S04]  /*b3c0*/  IMAD R45, R61, 0x2, R3 ;  /* 0x000000023d2d7824 */ /* 0x004fc800078e0203 */
[----:B------:R0:W-:Y:S01]  /*b3d0*/  STG.E.U16 [R46.64], R40 ;  /* 0x000000282e007986 */ /* 0x0001e2000c101504 */
[C---:B------:R-:W-:Y:S02]  /*b3e0*/  LEA R48, P3, R3.reuse, R0, 0x1 ;  /* 0x0000000003307211 */ /* 0x040fe400078608ff */
[----:B------:R-:W-:Y:S02]  /*b3f0*/  PRMT R36, R36, 0x7632, R36 ;  /* 0x0000763224247816 */ /* 0x000fe40000000024 */
[----:B------:R-:W-:Y:S02]  /*b400*/  LEA.HI.X.SX32 R49, R3, R2, 0x1, P3 ;  /* 0x0000000203317211 */ /* 0x000fe400018f0eff */
[----:B------:R-:W-:Y:S02]  /*b410*/  LEA R44, P4, R45, R0, 0x1 ;  /* 0x000000002d2c7211 */ /* 0x000fe400078808ff */
[----:B0-----:R-:W-:-:S04]  /*b420*/  LEA R40, R61, R45, 0x1 ;  /* 0x0000002d3d287211 */ /* 0x001fc800078e08ff */
[C---:B------:R-:W-:Y:S01]  /*b430*/  LEA R46, P3, R40.reuse, R0, 0x1 ;  /* 0x00000000282e7211 */ /* 0x040fe200078608ff */
[----:B------:R-:W-:Y:S01]  /*b440*/  IMAD R3, R61, 0x2, R40 ;  /* 0x000000023d037824 */ /* 0x000fe200078e0228 */
[-C--:B------:R-:W-:Y:S01]  /*b450*/  LEA.HI.X.SX32 R45, R45, R2.reuse, 0x1, P4 ;  /* 0x000000022d2d7211 */ /* 0x080fe200020f0eff */
[----:B------:R0:W-:Y:S01]  /*b460*/  STG.E.U16 [R48.64], R36 ;  /* 0x0000002430007986 */ /* 0x0001e2000c101504 */
[----:B------:R-:W-:-:S03]  /*b470*/  LEA.HI.X.SX32 R47, R40, R2, 0x1, P3 ;  /* 0x00000002282f7211 */ /* 0x000fc600018f0eff */
[----:B----4-:R2:W-:Y:S01]  /*b480*/  STG.E.U16 [R44.64], R53 ;  /* 0x000000352c007986 */ /* 0x0105e2000c101504 */
[----:B0-----:R-:W-:Y:S01]  /*b490*/  LEA R48, P3, R3, R0, 0x1 ;  /* 0x0000000003307211 */ /* 0x001fe200078608ff */
[----:B------:R-:W-:-:S03]  /*b4a0*/  IMAD R36, R61, 0x2, R3 ;  /* 0x000000023d247824 */ /* 0x000fc600078e0203 */
[----:B------:R-:W-:Y:S01]  /*b4b0*/  LEA.HI.X.SX32 R49, R3, R2, 0x1, P3 ;  /* 0x0000000203317211 */ /* 0x000fe200018f0eff */
[C---:B------:R-:W-:Y:S01]  /*b4c0*/  IMAD R3, R61.reuse, 0x2, R36 ;  /* 0x000000023d037824 */ /* 0x040fe200078e0224 */
[C---:B--2---:R-:W-:Y:S01]  /*b4d0*/  LEA R44, P3, R36.reuse, R0, 0x1 ;  /* 0x00000000242c7211 */ /* 0x044fe200078608ff */
[----:B------:R0:W-:Y:S03]  /*b4e0*/  STG.E.U16 [R46.64], R57 ;  /* 0x000000392e007986 */ /* 0x0001e6000c101504 */
[----:B------:R-:W-:Y:S02]  /*b4f0*/  LEA.HI.X.SX32 R45, R36, R2, 0x1, P3 ;  /* 0x00000002242d7211 */ /* 0x000fe400018f0eff */
[----:B------:R-:W-:Y:S01]  /*b500*/  LEA R36, R61, R3, 0x1 ;  /* 0x000000033d247211 */ /* 0x000fe200078e08ff */
[----:B------:R-:W-:Y:S01]  /*b510*/  STG.E.U16 [R48.64], R41 ;  /* 0x0000002930007986 */ /* 0x000fe2000c101504 */
[----:B------:R-:W-:-:S02]  /*b520*/  PRMT R40, R53, 0x7632, R40 ;  /* 0x0000763235287816 */ /* 0x000fc40000000028 */
[C---:B0-----:R-:W-:Y:S01]  /*b530*/  LEA R46, P3, R3.reuse, R0, 0x1 ;  /* 0x00000000032e7211 */ /* 0x041fe200078608ff */
[----:B------:R0:W-:Y:S03]  /*b540*/  STG.E.U16 [R44.64], R37 ;  /* 0x000000252c007986 */ /* 0x0001e6000c101504 */
[----:B------:R-:W-:Y:S01]  /*b550*/  LEA.HI.X.SX32 R47, R3, R2, 0x1, P3 ;  /* 0x00000002032f7211 */ /* 0x000fe200018f0eff */
[----:B------:R-:W-:-:S04]  /*b560*/  IMAD R3, R61, 0x2, R36 ;  /* 0x000000023d037824 */ /* 0x000fc800078e0224 */
[----:B------:R2:W-:Y:S01]  /*b570*/  STG.E.U16 [R46.64], R40 ;  /* 0x000000282e007986 */ /* 0x0005e2000c101504 */
[----:B0-----:R-:W-:-:S04]  /*b580*/  LEA R44, P3, R36, R0, 0x1 ;  /* 0x00000000242c7211 */ /* 0x001fc800078608ff */
[----:B------:R-:W-:Y:S01]  /*b590*/  LEA.HI.X.SX32 R45, R36, R2, 0x1, P3 ;  /* 0x00000002242d7211 */ /* 0x000fe200018f0eff */
[----:B------:R-:W-:Y:S01]  /*b5a0*/  IMAD R36, R61, 0x2, R3 ;  /* 0x000000023d247824 */ /* 0x000fe200078e0203 */
[----:B--2---:R-:W-:Y:S02]  /*b5b0*/  LEA R40, P3, R3, R0, 0x1 ;  /* 0x0000000003287211 */ /* 0x004fe400078608ff */
[----:B------:R-:W-:Y:S02]  /*b5c0*/  PRMT R37, R41, 0x7632, R37 ;  /* 0x0000763229257816 */ /* 0x000fe40000000025 */
[----:B------:R-:W-:Y:S02]  /*b5d0*/  PRMT R57, R57, 0x7632, R57 ;  /* 0x0000763239397816 */ /* 0x000fe40000000039 */
[----:B------:R-:W-:Y:S01]  /*b5e0*/  LEA.HI.X.SX32 R41, R3, R2, 0x1, P3 ;  /* 0x0000000203297211 */ /* 0x000fe200018f0eff */
[C---:B------:R-:W-:Y:S01]  /*b5f0*/  IMAD R3, R61.reuse, 0x2, R36 ;  /* 0x000000023d037824 */ /* 0x040fe200078e0224 */
[C---:B------:R-:W-:Y:S01]  /*b600*/  LEA R46, P3, R36.reuse, R0, 0x1 ;  /* 0x00000000242e7211 */ /* 0x040fe200078608ff */
[----:B------:R0:W-:Y:S03]  /*b610*/  STG.E.U16 [R44.64], R57 ;  /* 0x000000392c007986 */ /* 0x0001e6000c101504 */
[----:B------:R-:W-:Y:S01]  /*b620*/  LEA.HI.X.SX32 R47, R36, R2, 0x1, P3 ;  /* 0x00000002242f7211 */ /* 0x000fe200018f0eff */
[----:B------:R2:W-:Y:S01]  /*b630*/  STG.E.U16 [R40.64], R37 ;  /* 0x0000002528007986 */ /* 0x0005e2000c101504 */
[----:B0-----:R-:W-:-:S02]  /*b640*/  LEA R44, R61, R3, 0x1 ;  /* 0x000000033d2c7211 */ /* 0x001fc400078e08ff */
[----:B--2---:R-:W-:-:S03]  /*b650*/  PRMT R37, R37, 0x7632, R37 ;  /* 0x0000763225257816 */ /* 0x004fc60000000025 */
[----:B------:R-:W-:Y:S01]  /*b660*/  IMAD R45, R61, 0x2, R44 ;  /* 0x000000023d2d7824 */ /* 0x000fe200078e022c */
[CC--:B------:R-:W-:Y:S02]  /*b670*/  LEA R40, P3, R3.reuse, R0.reuse, 0x1 ;  /* 0x0000000003287211 */ /* 0x0c0fe400078608ff */
[----:B------:R-:W-:Y:S01]  /*b680*/  LEA R36, P4, R44, R0, 0x1 ;  /* 0x000000002c247211 */ /* 0x000fe200078808ff */
[----:B------:R0:W-:Y:S01]  /*b690*/  STG.E.U16 [R46.64], R37 ;  /* 0x000000252e007986 */ /* 0x0001e2000c101504 */
[----:B------:R-:W-:Y:S01]  /*b6a0*/  LEA.HI.X.SX32 R41, R3, R2, 0x1, P3 ;  /* 0x0000000203297211 */ /* 0x000fe200018f0eff */
[----:B------:R-:W-:-:S04]  /*b6b0*/  IMAD R3, R61, 0x2, R45 ;  /* 0x000000023d037824 */ /* 0x000fc800078e022d */
[----:B------:R2:W-:Y:S01]  /*b6c0*/  STG.E.U16 [R40.64], R54 ;  /* 0x0000003628007986 */ /* 0x0005e2000c101504 */
[----:B0-----:R-:W-:Y:S02]  /*b6d0*/  LEA.HI.X.SX32 R37, R44, R2, 0x1, P4 ;  /* 0x000000022c257211 */ /* 0x001fe400020f0eff */
[----:B------:R-:W-:-:S03]  /*b6e0*/  LEA R44, P3, R45, R0, 0x1 ;  /* 0x000000002d2c7211 */ /* 0x000fc600078608ff */
[----:B------:R0:W-:Y:S01]  /*b6f0*/  STG.E.U16 [R36.64], R58 ;  /* 0x0000003a24007986 */ /* 0x0001e2000c101504 */
[----:B------:R-:W-:Y:S02]  /*b700*/  LEA.HI.X.SX32 R45, R45, R2, 0x1, P3 ;  /* 0x000000022d2d7211 */ /* 0x000fe400018f0eff */
[----:B--2---:R-:W-:-:S04]  /*b710*/  LEA R40, P3, R3, R0, 0x1 ;  /* 0x0000000003287211 */ /* 0x004fc800078608ff */
[----:B------:R-:W-:Y:S01]  /*b720*/  LEA.HI.X.SX32 R41, R3, R2, 0x1, P3 ;  /* 0x0000000203297211 */ /* 0x000fe200018f0eff */
[----:B0-----:R-:W-:Y:S01]  /*b730*/  IMAD R37, R61, 0x2, R3 ;  /* 0x000000023d257824 */ /* 0x001fe200078e0203 */
[----:B------:R-:W-:Y:S04]  /*b740*/  STG.E.U16 [R44.64], R42 ;  /* 0x0000002a2c007986 */ /* 0x000fe8000c101504 */
[----:B------:R-:W-:Y:S02]  /*b750*/  LEA R36, P3, R37, R0, 0x1 ;  /* 0x0000000025247211 */ /* 0x000fe400078608ff */
[----:B------:R-:W-:Y:S01]  /*b760*/  LEA R3, R61, R37, 0x1 ;  /* 0x000000253d037211 */ /* 0x000fe200078e08ff */
[----:B------:R0:W-:Y:S01]  /*b770*/  STG.E.U16 [R40.64], R38 ;  /* 0x0000002628007986 */ /* 0x0001e2000c101504 */
[----:B------:R-:W-:-:S02]  /*b780*/  LEA.HI.X.SX32 R37, R37, R2, 0x1, P3 ;  /* 0x0000000225257211 */ /* 0x000fc400018f0eff */
[----:B------:R-:W-:Y:S01]  /*b790*/  PRMT R48, R54, 0x7632, R48 ;  /* 0x0000763236307816 */ /* 0x000fe20000000030 */
[----:B------:R-:W-:Y:S01]  /*b7a0*/  IMAD R47, R61, 0x2, R3 ;  /* 0x000000023d2f7824 */ /* 0x000fe200078e0203 */
[----:B------:R-:W-:-:S03]  /*b7b0*/  PRMT R46, R58, 0x7632, R46 ;  /* 0x000076323a2e7816 */ /* 0x000fc6000000002e */
[----:B------:R2:W-:Y:S01]  /*b7c0*/  STG.E.U16 [R36.64], R48 ;  /* 0x0000003024007986 */ /* 0x0005e2000c101504 */
[----:B0-----:R-:W-:-:S04]  /*b7d0*/  LEA R40, P3, R3, R0, 0x1 ;  /* 0x0000000003287211 */ /* 0x001fc800078608ff */
[----:B------:R-:W-:Y:S01]  /*b7e0*/  LEA.HI.X.SX32 R41, R3, R2, 0x1, P3 ;  /* 0x0000000203297211 */ /* 0x000fe200018f0eff */
[----:B------:R-:W-:Y:S01]  /*b7f0*/  IMAD R3, R61, 0x2, R47 ;  /* 0x000000023d037824 */ /* 0x000fe200078e022f */
[----:B--2---:R-:W-:-:S03]  /*b800*/  LEA R36, P3, R47, R0, 0x1 ;  /* 0x000000002f247211 */ /* 0x004fc600078608ff */
[----:B------:R0:W-:Y:S01]  /*b810*/  STG.E.U16 [R40.64], R46 ;  /* 0x0000002e28007986 */ /* 0x0001e2000c101504 */
[----:B------:R-:W-:Y:S01]  /*b820*/  IMAD R45, R61, 0x2, R3 ;  /* 0x000000023d2d7824 */ /* 0x000fe200078e0203 */
[----:B------:R-:W-:Y:S02]  /*b830*/  LEA.HI.X.SX32 R37, R47, R2, 0x1, P3 ;  /* 0x000000022f257211 */ /* 0x000fe400018f0eff */
[----:B------:R-:W-:Y:S02]  /*b840*/  PRMT R50, R42, 0x7632, R50 ;  /* 0x000076322a327816 */ /* 0x000fe40000000032 */
[----:B------:R-:W-:Y:S02]  /*b850*/  LEA R47, R61, R45, 0x1 ;  /* 0x0000002d3d2f7211 */ /* 0x000fe400078e08ff */
[----:B0-----:R-:W-:-:S04]  /*b860*/  LEA R40, P3, R3, R0, 0x1 ;  /* 0x0000000003287211 */ /* 0x001fc800078608ff */
[----:B------:R-:W-:Y:S02]  /*b870*/  LEA.HI.X.SX32 R41, R3, R2, 0x1, P3 ;  /* 0x0000000203297211 */ /* 0x000fe400018f0eff */
[----:B------:R-:W-:Y:S01]  /*b880*/  LEA R44, P3, R45, R0, 0x1 ;  /* 0x000000002d2c7211 */ /* 0x000fe200078608ff */
[----:B------:R0:W-:Y:S01]  /*b890*/  STG.E.U16 [R36.64], R50 ;  /* 0x0000003224007986 */ /* 0x0001e2000c101504 */
[----:B------:R-:W-:Y:S01]  /*b8a0*/  PRMT R38, R38, 0x7632, R38 ;  /* 0x0000763226267816 */ /* 0x000fe20000000026 */
[----:B------:R-:W-:Y:S01]  /*b8b0*/  IMAD R49, R61, 0x2, R47 ;  /* 0x000000023d317824 */ /* 0x000fe200078e022f */
[----:B------:R-:W-:-:S03]  /*b8c0*/  LEA.HI.X.SX32 R45, R45, R2, 0x1, P3 ;  /* 0x000000022d2d7211 */ /* 0x000fc600018f0eff */
[----:B------:R2:W-:Y:S01]  /*b8d0*/  STG.E.U16 [R40.64], R38 ;  /* 0x0000002628007986 */ /* 0x0005e2000c101504 */
[----:B0-----:R-:W-:-:S04]  /*b8e0*/  LEA R36, P3, R47, R0, 0x1 ;  /* 0x000000002f247211 */ /* 0x001fc800078608ff */
[----:B------:R-:W-:Y:S01]  /*b8f0*/  LEA.HI.X.SX32 R37, R47, R2, 0x1, P3 ;  /* 0x000000022f257211 */ /* 0x000fe200018f0eff */
[----:B------:R-:W-:Y:S01]  /*b900*/  IMAD R47, R61, 0x2, R49 ;  /* 0x000000023d2f7824 */ /* 0x000fe200078e0231 */
[C---:B--2---:R-:W-:Y:S01]  /*b910*/  LEA R40, P3, R49.reuse, R0, 0x1 ;  /* 0x0000000031287211 */ /* 0x044fe200078608ff */
[----:B------:R0:W-:Y:S03]  /*b920*/  STG.E.U16 [R44.64], R55 ;  /* 0x000000372c007986 */ /* 0x0001e6000c101504 */
[----:B------:R-:W-:Y:S01]  /*b930*/  LEA.HI.X.SX32 R41, R49, R2, 0x1, P3 ;  /* 0x0000000231297211 */ /* 0x000fe200018f0eff */
[----:B------:R2:W-:Y:S01]  /*b940*/  STG.E.U16 [R36.64], R59 ;  /* 0x0000003b24007986 */ /* 0x0005e2000c101504 */
[----:B0-----:R-:W-:Y:S01]  /*b950*/  IMAD R45, R61, 0x2, R47 ;  /* 0x000000023d2d7824 */ /* 0x001fe200078e022f */
[----:B--2---:R-:W-:-:S04]  /*b960*/  LEA R36, P3, R47, R0, 0x1 ;  /* 0x000000002f247211 */ /* 0x004fc800078608ff */
[----:B------:R-:W-:Y:S02]  /*b970*/  LEA.HI.X.SX32 R37, R47, R2, 0x1, P3 ;  /* 0x000000022f257211 */ /* 0x000fe400018f0eff */
[C---:B------:R-:W-:Y:S01]  /*b980*/  LEA R47, R61.reuse, R45, 0x1 ;  /* 0x0000002d3d2f7211 */ /* 0x040fe200078e08ff */
[----:B------:R0:W-:Y:S04]  /*b990*/  STG.E.U16 [R40.64], R43 ;  /* 0x0000002b28007986 */ /* 0x0001e8000c101504 */
[----:B------:R-:W-:Y:S01]  /*b9a0*/  IMAD R46, R61, 0x2, R47 ;  /* 0x000000023d2e7824 */ /* 0x000fe200078e022f */
[----:B------:R-:W-:Y:S01]  /*b9b0*/  PRMT R3, R55, 0x7632, R3 ;  /* 0x0000763237037816 */ /* 0x000fe20000000003 */
[----:B------:R2:W-:Y:S01]  /*b9c0*/  STG.E.U16 [R36.64], R39 ;  /* 0x0000002724007986 */ /* 0x0005e2000c101504 */
[----:B0-----:R-:W-:-:S04]  /*b9d0*/  LEA R40, P3, R45, R0, 0x1 ;  /* 0x000000002d287211 */ /* 0x001fc800078608ff */
[----:B------:R-:W-:Y:S01]  /*b9e0*/  LEA.HI.X.SX32 R41, R45, R2, 0x1, P3 ;  /* 0x000000022d297211 */ /* 0x000fe200018f0eff */
[----:B------:R-:W-:Y:S01]  /*b9f0*/  IMAD R45, R61, 0x2, R46 ;  /* 0x000000023d2d7824 */ /* 0x000fe200078e022e */
[CC--:B--2---:R-:W-:Y:S02]  /*ba00*/  LEA R36, P3, R46.reuse, R0.reuse, 0x1 ;  /* 0x000000002e247211 */ /* 0x0c4fe400078608ff */
[----:B------:R-:W-:Y:S01]  /*ba10*/  LEA R38, P4, R47, R0, 0x1 ;  /* 0x000000002f267211 */ /* 0x000fe200078808ff */
[----:B------:R0:W-:Y:S01]  /*ba20*/  STG.E.U16 [R40.64], R3 ;  /* 0x0000000328007986 */ /* 0x0001e2000c101504 */
[----:B------:R-:W-:Y:S02]  /*ba30*/  LEA.HI.X.SX32 R37, R46, R2, 0x1, P3 ;  /* 0x000000022e257211 */ /* 0x000fe400018f0eff */
[----:B------:R-:W-:Y:S02]  /*ba40*/  PRMT R44, R43, 0x7632, R44 ;  /* 0x000076322b2c7816 */ /* 0x000fe4000000002c */
[----:B------:R-:W-:-:S02]  /*ba50*/  PRMT R43, R39, 0x7632, R43 ;  /* 0x00007632272b7816 */ /* 0x000fc4000000002b */
[----:B------:R-:W-:Y:S02]  /*ba60*/  PRMT R42, R59, 0x7632, R42 ;  /* 0x000076323b2a7816 */ /* 0x000fe4000000002a */
[----:B------:R-:W-:Y:S02]  /*ba70*/  LEA.HI.X.SX32 R39, R47, R2, 0x1, P4 ;  /* 0x000000022f277211 */ /* 0x000fe400020f0eff */
[----:B0-----:R-:W-:Y:S01]  /*ba80*/  LEA R40, P3, R45, R0, 0x1 ;  /* 0x000000002d287211 */ /* 0x001fe200078608ff */
[----:B------:R-:W-:-:S03]  /*ba90*/  IMAD R3, R61, 0x2, R45 ;  /* 0x000000023d037824 */ /* 0x000fc600078e022d */
[----:B------:R-:W-:Y:S02]  /*baa0*/  LEA.HI.X.SX32 R41, R45, R2, 0x1, P3 ;  /* 0x000000022d297211 */ /* 0x000fe400018f0eff */
[C---:B------:R-:W-:Y:S01]  /*bab0*/  LEA R45, R61.reuse, R3, 0x1 ;  /* 0x000000033d2d7211 */ /* 0x040fe200078e08ff */
[----:B------:R-:W-:Y:S04]  /*bac0*/  STG.E.U16 [R38.64], R42 ;  /* 0x0000002a26007986 */ /* 0x000fe8000c101504 */
[----:B------:R0:W-:Y:S01]  /*bad0*/  STG.E.U16 [R36.64], R44 ;  /* 0x0000002c24007986 */ /* 0x0001e2000c101504 */
[----:B------:R-:W-:-:S03]  /*bae0*/  IMAD R47, R61, 0x2, R45 ;  /* 0x000000023d2f7824 */ /* 0x000fc600078e022d */
[----:B------:R2:W-:Y:S01]  /*baf0*/  STG.E.U16 [R40.64], R43 ;  /* 0x0000002b28007986 */ /* 0x0005e2000c101504 */
[-C--:B0-----:R-:W-:Y:S02]  /*bb00*/  LEA R36, P3, R3, R0.reuse, 0x1 ;  /* 0x0000000003247211 */ /* 0x081fe400078608ff */
[----:B------:R-:W-:Y:S02]  /*bb10*/  LEA R38, P4, R45, R0, 0x1 ;  /* 0x000000002d267211 */ /* 0x000fe400078808ff */
[----:B------:R-:W-:Y:S01]  /*bb20*/  LEA.HI.X.SX32 R37, R3, R2, 0x1, P3 ;  /* 0x0000000203257211 */ /* 0x000fe200018f0eff */
[----:B------:R-:W-:Y:S01]  /*bb30*/  IMAD R3, R61, 0x2, R47 ;  /* 0x000000023d037824 */ /* 0x000fe200078e022f */
[----:B--2---:R-:W-:Y:S02]  /*bb40*/  LEA R40, P3, R47, R0, 0x1 ;  /* 0x000000002f287211 */ /* 0x004fe400078608ff */
[-C--:B------:R-:W-:Y:S01]  /*bb50*/  LEA.HI.X.SX32 R39, R45, R2.reuse, 0x1, P4 ;  /* 0x000000022d277211 */ /* 0x080fe200020f0eff */
[----:B------:R0:W-:Y:S01]  /*bb60*/  STG.E.U16 [R36.64], R24 ;  /* 0x0000001824007986 */ /* 0x0001e2000c101504 */
[----:B------:R-:W-:Y:S01]  /*bb70*/  LEA.HI.X.SX32 R41, R47, R2, 0x1, P3 ;  /* 0x000000022f297211 */ /* 0x000fe200018f0eff */
[----:B------:R-:W-:-:S02]  /*bb80*/  IMAD R45, R61, 0x2, R3 ;  /* 0x000000023d2d7824 */ /* 0x000fc400078e0203 */
[----:B------:R2:W-:Y:S01]  /*bb90*/  STG.E.U16 [R38.64], R32 ;  /* 0x0000002026007986 */ /* 0x0005e2000c101504 */
[----:B0-----:R-:W-:-:S04]  /*bba0*/  LEA R36, P3, R3, R0, 0x1 ;  /* 0x0000000003247211 */ /* 0x001fc800078608ff */
[----:B------:R-:W-:Y:S02]  /*bbb0*/  LEA.HI.X.SX32 R37, R3, R2, 0x1, P3 ;  /* 0x0000000203257211 */ /* 0x000fe400018f0eff */
[C---:B------:R-:W-:Y:S01]  /*bbc0*/  LEA R3, R61.reuse, R45, 0x1 ;  /* 0x0000002d3d037211 */ /* 0x040fe200078e08ff */
[----:B------:R-:W-:Y:S04]  /*bbd0*/  STG.E.U16 [R40.64], R4 ;  /* 0x0000000428007986 */ /* 0x000fe8000c101504 */
[----:B------:R0:W-:Y:S01]  /*bbe0*/  STG.E.U16 [R36.64], R16 ;  /* 0x0000001024007986 */ /* 0x0001e2000c101504 */
[----:B------:R-:W-:Y:S01]  /*bbf0*/  IMAD R43, R61, 0x2, R3 ;  /* 0x000000023d2b7824 */ /* 0x000fe200078e0203 */
[-C--:B--2---:R-:W-:Y:S02]  /*bc00*/  LEA R38, P3, R45, R0.reuse, 0x1 ;  /* 0x000000002d267211 */ /* 0x084fe400078608ff */
[----:B0-----:R-:W-:-:S04]  /*bc10*/  LEA R36, P4, R3, R0, 0x1 ;  /* 0x0000000003247211 */ /* 0x001fc800078808ff */
[-C--:B------:R-:W-:Y:S01]  /*bc20*/  LEA.HI.X.SX32 R37, R3, R2.reuse, 0x1, P4 ;  /* 0x0000000203257211 */ /* 0x080fe200020f0eff */
[----:B------:R-:W-:Y:S01]  /*bc30*/  IMAD R3, R61, 0x2, R43 ;  /* 0x000000023d037824 */ /* 0x000fe200078e022b */
[----:B------:R-:W-:Y:S02]  /*bc40*/  LEA.HI.X.SX32 R39, R45, R2, 0x1, P3 ;  /* 0x000000022d277211 */ /* 0x000fe400018f0eff */
[----:B------:R-:W-:Y:S01]  /*bc50*/  PRMT R24, R24, 0x7632, R24 ;  /* 0x0000763218187816 */ /* 0x000fe20000000018 */
[----:B------:R-:W-:Y:S01]  /*bc60*/  IMAD R45, R61, 0x2, R3 ;  /* 0x000000023d2d7824 */ /* 0x000fe200078e0203 */
[----:B------:R-:W-:-:S03]  /*bc70*/  LEA R40, P4, R3, R0, 0x1 ;  /* 0x0000000003287211 */ /* 0x000fc600078808ff */
[----:B------:R0:W-:Y:S01]  /*bc80*/  STG.E.U16 [R38.64], R24 ;  /* 0x0000001826007986 */ /* 0x0001e2000c101504 */
[----:B------:R-:W-:Y:S02]  /*bc90*/  LEA.HI.X.SX32 R41, R3, R2, 0x1, P4 ;  /* 0x0000000203297211 */ /* 0x000fe400020f0eff */
[----:B------:R-:W-:Y:S02]  /*bca0*/  LEA R3, R61, R45, 0x1 ;  /* 0x0000002d3d037211 */ /* 0x000fe400078e08ff */
[----:B------:R-:W-:Y:S02]  /*bcb0*/  PRMT R32, R32, 0x7632, R32 ;  /* 0x0000763220207816 */ /* 0x000fe40000000020 */
[----:B0-----:R-:W-:-:S03]  /*bcc0*/  LEA R38, P3, R43, R0, 0x1 ;  /* 0x000000002b267211 */ /* 0x001fc600078608ff */
[----:B------:R0:W-:Y:S01]  /*bcd0*/  STG.E.U16 [R36.64], R32 ;  /* 0x0000002024007986 */ /* 0x0001e2000c101504 */
[----:B------:R-:W-:Y:S01]  /*bce0*/  LEA.HI.X.SX32 R39, R43, R2, 0x1, P3 ;  /* 0x000000022b277211 */ /* 0x000fe200018f0eff */
[----:B------:R-:W-:Y:S01]  /*bcf0*/  IMAD R43, R61, 0x2, R3 ;  /* 0x000000023d2b7824 */ /* 0x000fe200078e0203 */
[----:B------:R-:W-:-:S03]  /*bd00*/  PRMT R4, R4, 0x7632, R4 ;  /* 0x0000763204047816 */ /* 0x000fc60000000004 */
[----:B------:R-:W-:Y:S01]  /*bd10*/  IMAD R47, R61, 0x2, R43 ;  /* 0x000000023d2f7824 */ /* 0x000fe200078e022b */
[----:B------:R-:W-:Y:S02]  /*bd20*/  PRMT R16, R16, 0x7632, R16 ;  /* 0x0000763210107816 */ /* 0x000fe40000000010 */
[C---:B0-----:R-:W-:Y:S01]  /*bd30*/  LEA R36, P3, R45.reuse, R0, 0x1 ;  /* 0x000000002d247211 */ /* 0x041fe200078608ff */
[----:B------:R-:W-:Y:S03]  /*bd40*/  STG.E.U16 [R38.64], R4 ;  /* 0x0000000426007986 */ /* 0x000fe6000c101504 */
[----:B------:R-:W-:Y:S01]  /*bd50*/  LEA.HI.X.SX32 R37, R45, R2, 0x1, P3 ;  /* 0x000000022d257211 */ /* 0x000fe200018f0eff */
[C---:B------:R-:W-:Y:S01]  /*bd60*/  IMAD R45, R61.reuse, 0x2, R47 ;  /* 0x000000023d2d7824 */ /* 0x040fe200078e022f */
[----:B------:R0:W-:Y:S04]  /*bd70*/  STG.E.U16 [R40.64], R16 ;  /* 0x0000001028007986 */ /* 0x0001e8000c101504 */
[----:B------:R-:W-:Y:S01]  /*bd80*/  LEA R49, R61, R45, 0x1 ;  /* 0x0000002d3d317211 */ /* 0x000fe200078e08ff */
[----:B------:R2:W-:Y:S01]  /*bd90*/  STG.E.U16 [R36.64], R25 ;  /* 0x0000001924007986 */ /* 0x0005e2000c101504 */
[----:B0-----:R-:W-:-:S04]  /*bda0*/  LEA R40, P3, R3, R0, 0x1 ;  /* 0x0000000003287211 */ /* 0x001fc800078608ff */
[----:B------:R-:W-:Y:S01]  /*bdb0*/  LEA.HI.X.SX32 R41, R3, R2, 0x1, P3 ;  /* 0x0000000203297211 */ /* 0x000fe200018f0eff */
[----:B------:R-:W-:Y:S01]  /*bdc0*/  IMAD R3, R61, 0x2, R49 ;  /* 0x000000023d037824 */ /* 0x000fe200078e0231 */
[-C--:B--2---:R-:W-:Y:S02]  /*bdd0*/  LEA R36, P3, R47, R0.reuse, 0x1 ;  /* 0x000000002f247211 */ /* 0x084fe400078608ff */
[----:B------:R-:W-:Y:S02]  /*bde0*/  LEA R38, P4, R43, R0, 0x1 ;  /* 0x000000002b267211 */ /* 0x000fe400078808ff */
[-C--:B------:R-:W-:Y:S01]  /*bdf0*/  LEA.HI.X.SX32 R37, R47, R2.reuse, 0x1, P3 ;  /* 0x000000022f257211 */ /* 0x080fe200018f0eff */
[----:B------:R-:W-:Y:S01]  /*be00*/  IMAD R47, R61, 0x2, R3 ;  /* 0x000000023d2f7824 */ /* 0x000fe200078e0203 */
[----:B------:R-:W-:Y:S01]  /*be10*/  LEA.HI.X.SX32 R39, R43, R2, 0x1, P4 ;  /* 0x000000022b277211 */ /* 0x000fe200020f0eff */
[----:B------:R-:W-:Y:S02]  /*be20*/  STG.E.U16 [R40.64], R33 ;  /* 0x0000002128007986 */ /* 0x000fe4000c101504 */
[----:B------:R-:W-:-:S02]  /*be30*/  IMAD R43, R61, 0x2, R47 ;  /* 0x000000023d2b7824 */ /* 0x000fc400078e022f */
[----:B------:R0:W-:Y:S04]  /*be40*/  STG.E.U16 [R38.64], R5 ;  /* 0x0000000526007986 */ /* 0x0001e8000c101504 */
[----:B------:R2:W-:Y:S01]  /*be50*/  STG.E.U16 [R36.64], R17 ;  /* 0x0000001124007986 */ /* 0x0005e2000c101504 */
[-C--:B------:R-:W-:Y:S02]  /*be60*/  LEA R24, P4, R49, R0.reuse, 0x1 ;  /* 0x0000000031187211 */ /* 0x080fe400078808ff */
[----:B------:R-:W-:Y:S02]  /*be70*/  PRMT R4, R25, 0x7632, R4 ;  /* 0x0000763219047816 */ /* 0x000fe40000000004 */
[----:B0-----:R-:W-:Y:S02]  /*be80*/  LEA R38, P3, R45, R0, 0x1 ;  /* 0x000000002d267211 */ /* 0x001fe400078608ff */
[----:B--2---:R-:W-:-:S02]  /*be90*/  LEA R37, R61, R43, 0x1 ;  /* 0x0000002b3d257211 */ /* 0x004fc400078e08ff */
[----:B------:R-:W-:-:S03]  /*bea0*/  LEA.HI.X.SX32 R39, R45, R2, 0x1, P3 ;  /* 0x000000022d277211 */ /* 0x000fc600018f0eff */
[----:B------:R-:W-:Y:S01]  /*beb0*/  IMAD R40, R61, 0x2, R37 ;  /* 0x000000023d287824 */ /* 0x000fe200078e0225 */
[----:B------:R-:W-:Y:S01]  /*bec0*/  LEA.HI.X.SX32 R25, R49, R2, 0x1, P4 ;  /* 0x0000000231197211 */ /* 0x000fe200020f0eff */
[----:B------:R0:W-:Y:S01]  /*bed0*/  STG.E.U16 [R38.64], R4 ;  /* 0x0000000426007986 */ /* 0x0001e2000c101504 */
[----:B------:R-:W-:-:S05]  /*bee0*/  PRMT R33, R33, 0x7632, R33 ;  /* 0x0000763221217816 */ /* 0x000fca0000000021 */
[----:B------:R2:W-:Y:S01]  /*bef0*/  STG.E.U16 [R24.64], R33 ;  /* 0x0000002118007986 */ /* 0x0005e2000c101504 */
[----:B0-----:R-:W-:-:S04]  /*bf00*/  IMAD R39, R61, 0x2, R40 ;  /* 0x000000023d277824 */ /* 0x001fc800078e0228 */
[----:B------:R-:W-:Y:S01]  /*bf10*/  IMAD R38, R61, 0x2, R39 ;  /* 0x000000023d267824 */ /* 0x000fe200078e0227 */
[-C--:B--2---:R-:W-:Y:S02]  /*bf20*/  LEA R24, P3, R3, R0.reuse, 0x1 ;  /* 0x0000000003187211 */ /* 0x084fe400078608ff */
[----:B------:R-:W-:Y:S02]  /*bf30*/  LEA R16, P4, R47, R0, 0x1 ;  /* 0x000000002f107211 */ /* 0x000fe400078808ff */
[----:B------:R-:W-:Y:S02]  /*bf40*/  LEA.HI.X.SX32 R25, R3, R2, 0x1, P3 ;  /* 0x0000000203197211 */ /* 0x000fe400018f0eff */
[----:B------:R-:W-:Y:S02]  /*bf50*/  LEA R3, R61, R38, 0x1 ;  /* 0x000000263d037211 */ /* 0x000fe400078e08ff */
[----:B------:R-:W-:Y:S02]  /*bf60*/  PRMT R5, R5, 0x7632, R5 ;  /* 0x0000763205057816 */ /* 0x000fe40000000005 */
[----:B------:R-:W-:-:S02]  /*bf70*/  PRMT R41, R17, 0x7632, R41 ;  /* 0x0000763211297816 */ /* 0x000fc40000000029 */
[----:B------:R-:W-:Y:S01]  /*bf80*/  LEA.HI.X.SX32 R17, R47, R2, 0x1, P4 ;  /* 0x000000022f117211 */ /* 0x000fe200020f0eff */
[----:B------:R-:W-:Y:S01]  /*bf90*/  IMAD R36, R61, 0x2, R3 ;  /* 0x000000023d247824 */ /* 0x000fe200078e0203 */
[----:B------:R0:W-:Y:S01]  /*bfa0*/  STG.E.U16 [R24.64], R5 ;  /* 0x0000000518007986 */ /* 0x0001e2000c101504 */
[----:B------:R-:W-:-:S03]  /*bfb0*/  LEA R4, P3, R43, R0, 0x1 ;  /* 0x000000002b047211 */ /* 0x000fc600078608ff */
[----:B------:R2:W-:Y:S01]  /*bfc0*/  STG.E.U16 [R16.64], R41 ;  /* 0x0000002910007986 */ /* 0x0005e2000c101504 */
[----:B0-----:R-:W-:Y:S01]  /*bfd0*/  LEA.HI.X.SX32 R5, R43, R2, 0x1, P3 ;  /* 0x000000022b057211 */ /* 0x001fe200018f0eff */
[----:B--2---:R-:W-:-:S04]  /*bfe0*/  IMAD R16, R61, 0x2, R36 ;  /* 0x000000023d107824 */ /* 0x004fc800078e0224 */
[----:B------:R-:W-:Y:S01]  /*bff0*/  IMAD R43, R61, 0x2, R16 ;  /* 0x000000023d2b7824 */ /* 0x000fe200078e0210 */
[----:B------:R-:W-:-:S04]  /*c000*/  LEA R32, P3, R37, R0, 0x1 ;  /* 0x0000000025207211 */ /* 0x000fc800078608ff */
[----:B------:R-:W-:Y:S02]  /*c010*/  LEA R42, R61, R43, 0x1 ;  /* 0x0000002b3d2a7211 */ /* 0x000fe400078e08ff */
[----:B------:R-:W-:-:S03]  /*c020*/  LEA R24, P4, R40, R0, 0x1 ;  /* 0x0000000028187211 */ /* 0x000fc600078808ff */
[----:B------:R-:W-:Y:S01]  /*c030*/  IMAD R41, R61, 0x2, R42 ;  /* 0x000000023d297824 */ /* 0x000fe200078e022a */
[-C--:B------:R-:W-:Y:S01]  /*c040*/  LEA.HI.X.SX32 R33, R37, R2.reuse, 0x1, P3 ;  /* 0x0000000225217211 */ /* 0x080fe200018f0eff */
[----:B------:R0:W-:Y:S02]  /*c050*/  STG.E.U16 [R4.64], R26 ;  /* 0x0000001a04007986 */ /* 0x0001e4000c101504 */
[C---:B------:R-:W-:Y:S01]  /*c060*/  IMAD R37, R61.reuse, 0x2, R41 ;  /* 0x000000023d257824 */ /* 0x040fe200078e0229 */
[----:B------:R-:W-:Y:S01]  /*c070*/  LEA.HI.X.SX32 R25, R40, R2, 0x1, P4 ;  /* 0x0000000228197211 */ /* 0x000fe200020f0eff */
[----:B------:R-:W-:Y:S02]  /*c080*/  STG.E.U16 [R32.64], R34 ;  /* 0x0000002220007986 */ /* 0x000fe4000c101504 */
[----:B------:R-:W-:Y:S02]  /*c090*/  IMAD R40, R61, 0x2, R37 ;  /* 0x000000023d287824 */ /* 0x000fe400078e0225 */
[----:B------:R2:W-:Y:S01]  /*c0a0*/  STG.E.U16 [R24.64], R6 ;  /* 0x0000000618007986 */ /* 0x0005e2000c101504 */
[----:B0-----:R-:W-:-:S02]  /*c0b0*/  LEA R4, P3, R39, R0, 0x1 ;  /* 0x0000000027047211 */ /* 0x001fc400078608ff */
[----:B------:R-:W-:Y:S02]  /*c0c0*/  LEA R17, R61, R40, 0x1 ;  /* 0x000000283d117211 */ /* 0x000fe400078e08ff */
[----:B------:R-:W-:Y:S02]  /*c0d0*/  LEA.HI.X.SX32 R5, R39, R2, 0x1, P3 ;  /* 0x0000000227057211 */ /* 0x000fe400018f0eff */
[----:B--2---:R-:W-:-:S03]  /*c0e0*/  LEA R24, P3, R38, R0, 0x1 ;  /* 0x0000000026187211 */ /* 0x004fc600078608ff */
[----:B------:R0:W-:Y:S01]  /*c0f0*/  STG.E.U16 [R4.64], R18 ;  /* 0x0000001204007986 */ /* 0x0001e2000c101504 */
[----:B------:R-:W-:Y:S01]  /*c100*/  IMAD R32, R61, 0x2, R17 ;  /* 0x000000023d207824 */ /* 0x000fe200078e0211 */
[----:B------:R-:W-:Y:S02]  /*c110*/  LEA.HI.X.SX32 R25, R38, R2, 0x1, P3 ;  /* 0x0000000226197211 */ /* 0x000fe400018f0eff */
[----:B0-----:R-:W-:-:S04]  /*c120*/  LEA R4, P3, R3, R0, 0x1 ;  /* 0x0000000003047211 */ /* 0x001fc800078608ff */
[----:B------:R-:W-:Y:S01]  /*c130*/  LEA.HI.X.SX32 R5, R3, R2, 0x1, P3 ;  /* 0x0000000203057211 */ /* 0x000fe200018f0eff */
[C---:B------:R-:W-:Y:S01]  /*c140*/  IMAD R3, R61.reuse, 0x2, R32 ;  /* 0x000000023d037824 */ /* 0x040fe200078e0220 */
[----:B------:R-:W-:Y:S02]  /*c150*/  PRMT R26, R26, 0x7632, R26 ;  /* 0x000076321a1a7816 */ /* 0x000fe4000000001a */
[C---:B------:R-:W-:Y:S01]  /*c160*/  LEA R38, P3, R36.reuse, R0, 0x1 ;  /* 0x0000000024267211 */ /* 0x040fe200078608ff */
[C---:B------:R-:W-:Y:S02]  /*c170*/  IMAD R33, R61.reuse, 0x2, R3 ;  /* 0x000000023d217824 */ /* 0x040fe400078e0203 */
[----:B------:R0:W-:Y:S01]  /*c180*/  STG.E.U16 [R24.64], R26 ;  /* 0x0000001a18007986 */ /* 0x0001e2000c101504 */
[----:B------:R-:W-:Y:S02]  /*c190*/  LEA.HI.X.SX32 R39, R36, R2, 0x1, P3 ;  /* 0x0000000224277211 */ /* 0x000fe400018f0eff */
[----:B------:R-:W-:-:S02]  /*c1a0*/  LEA R36, R61, R33, 0x1 ;  /* 0x000000213d247211 */ /* 0x000fc400078e08ff */
[----:B------:R-:W-:Y:S02]  /*c1b0*/  PRMT R34, R34, 0x7632, R34 ;  /* 0x0000763222227816 */ /* 0x000fe40000000022 */
[----:B------:R-:W-:Y:S02]  /*c1c0*/  PRMT R6, R6, 0x7632, R6 ;  /* 0x0000763206067816 */ /* 0x000fe40000000006 */
[C---:B0-----:R-:W-:Y:S01]  /*c1d0*/  LEA R24, P3, R16.reuse, R0, 0x1 ;  /* 0x0000000010187211 */ /* 0x041fe200078608ff */
[----:B------:R0:W-:Y:S03]  /*c1e0*/  STG.E.U16 [R4.64], R34 ;  /* 0x0000002204007986 */ /* 0x0001e6000c101504 */
[----:B------:R-:W-:Y:S01]  /*c1f0*/  LEA.HI.X.SX32 R25, R16, R2, 0x1, P3 ;  /* 0x0000000210197211 */ /* 0x000fe200018f0eff */
[----:B------:R-:W-:Y:S01]  /*c200*/  IMAD R16, R61, 0x2, R36 ;  /* 0x000000023d107824 */ /* 0x000fe200078e0224 */
[----:B------:R2:W-:Y:S01]  /*c210*/  STG.E.U16 [R38.64], R6 ;  /* 0x0000000626007986 */ /* 0x0005e2000c101504 */
[----:B------:R-:W-:-:S02]  /*c220*/  PRMT R18, R18, 0x7632, R18 ;  /* 0x0000763212127816 */ /* 0x000fc40000000012 */
[----:B0-----:R-:W-:Y:S01]  /*c230*/  LEA R4, P3, R43, R0, 0x1 ;  /* 0x000000002b047211 */ /* 0x001fe200078608ff */
[----:B--2---:R-:W-:-:S03]  /*c240*/  IMAD R39, R61, 0x2, R16 ;  /* 0x000000023d277824 */ /* 0x004fc600078e0210 */
[----:B------:R-:W-:Y:S01]  /*c250*/  LEA.HI.X.SX32 R5, R43, R2, 0x1, P3 ;  /* 0x000000022b057211 */ /* 0x000fe200018f0eff */
[----:B------:R0:W-:Y:S01]  /*c260*/  STG.E.U16 [R24.64], R18 ;  /* 0x0000001218007986 */ /* 0x0001e2000c101504 */
[----:B------:R-:W-:-:S03]  /*c270*/  IMAD R38, R61, 0x2, R39 ;  /* 0x000000023d267824 */ /* 0x000fc600078e0227 */
[----:B------:R2:W-:Y:S02]  /*c280*/  STG.E.U16 [R4.64], R27 ;  /* 0x0000001b04007986 */ /* 0x0005e4000c101504 */
[----:B------:R-:W-:Y:S02]  /*c290*/  LEA R6, R61, R38, 0x1 ;  /* 0x000000263d067211 */ /* 0x000fe400078e08ff */
[----:B0-----:R-:W-:-:S04]  /*c2a0*/  LEA R24, P3, R42, R0, 0x1 ;  /* 0x000000002a187211 */ /* 0x001fc800078608ff */
[----:B------:R-:W-:Y:S02]  /*c2b0*/  LEA.HI.X.SX32 R25, R42, R2, 0x1, P3 ;  /* 0x000000022a197211 */ /* 0x000fe400018f0eff */
[----:B--2---:R-:W-:Y:S01]  /*c2c0*/  LEA R4, P3, R41, R0, 0x1 ;  /* 0x0000000029047211 */ /* 0x004fe200078608ff */
[----:B------:R-:W-:-:S03]  /*c2d0*/  IMAD R42, R61, 0x2, R6 ;  /* 0x000000023d2a7824 */ /* 0x000fc600078e0206 */
[----:B------:R-:W-:Y:S01]  /*c2e0*/  LEA.HI.X.SX32 R5, R41, R2, 0x1, P3 ;  /* 0x0000000229057211 */ /* 0x000fe200018f0eff */
[----:B------:R-:W-:Y:S01]  /*c2f0*/  IMAD R41, R61, 0x2, R42 ;  /* 0x000000023d297824 */ /* 0x000fe200078e022a */
[----:B------:R-:W-:Y:S01]  /*c300*/  LEA R26, P3, R37, R0, 0x1 ;  /* 0x00000000251a7211 */ /* 0x000fe200078608ff */
[----:B------:R0:W-:Y:S01]  /*c310*/  STG.E.U16 [R24.64], R35 ;  /* 0x0000002318007986 */ /* 0x0001e2000c101504 */
[----:B------:R-:W-:Y:S02]  /*c320*/  PRMT R34, R27, 0x7632, R34 ;  /* 0x000076321b227816 */ /* 0x000fe40000000022 */
[----:B------:R-:W-:Y:S01]  /*c330*/  LEA.HI.X.SX32 R27, R37, R2, 0x1, P3 ;  /* 0x00000002251b7211 */ /* 0x000fe200018f0eff */
[----:B------:R-:W-:Y:S01]  /*c340*/  IMAD R37, R61, 0x2, R41 ;  /* 0x000000023d257824 */ /* 0x000fe200078e0229 */
[----:B0-----:R-:W-:-:S04]  /*c350*/  LEA R24, P3, R40, R0, 0x1 ;  /* 0x0000000028187211 */ /* 0x001fc800078608ff */
[----:B------:R-:W-:Y:S02]  /*c360*/  LEA.HI.X.SX32 R25, R40, R2, 0x1, P3 ;  /* 0x0000000228197211 */ /* 0x000fe400018f0eff */
[----:B------:R-:W-:Y:S01]  /*c370*/  LEA R40, R61, R37, 0x1 ;  /* 0x000000253d287211 */ /* 0x000fe200078e08ff */
[----:B------:R0:W-:Y:S01]  /*c380*/  STG.E.U16 [R4.64], R7 ;  /* 0x0000000704007986 */ /* 0x0001e2000c101504 */
[----:B------:R-:W-:Y:S02]  /*c390*/  PRMT R45, R7, 0x7632, R45 ;  /* 0x00007632072d7816 */ /* 0x000fe4000000002d */
[-C--:B------:R-:W-:Y:S01]  /*c3a0*/  LEA R18, P3, R17, R0.reuse, 0x1 ;  /* 0x0000000011127211 */ /* 0x080fe200078608ff */
[----:B------:R2:W-:Y:S01]  /*c3b0*/  STG.E.U16 [R26.64], R19 ;  /* 0x000000131a007986 */ /* 0x0005e2000c101504 */
[----:B------:R-:W-:Y:S01]  /*c3c0*/  PRMT R43, R19, 0x7632, R43 ;  /* 0x00007632132b7816 */ /* 0x000fe2000000002b */
[----:B0-----:R-:W-:Y:S01]  /*c3d0*/  IMAD R7, R61, 0x2, R40 ;  /* 0x000000023d077824 */ /* 0x001fe200078e0228 */
[----:B------:R-:W-:-:S02]  /*c3e0*/  LEA R4, P4, R32, R0, 0x1 ;  /* 0x0000000020047211 */ /* 0x000fc400078808ff */
[-C--:B--2---:R-:W-:Y:S01]  /*c3f0*/  LEA.HI.X.SX32 R19, R17, R2.reuse, 0x1, P3 ;  /* 0x0000000211137211 */ /* 0x084fe200018f0eff */
[C---:B------:R-:W-:Y:S01]  /*c400*/  IMAD R17, R61.reuse, 0x2, R7 ;  /* 0x000000023d117824 */ /* 0x040fe200078e0207 */
[----:B------:R0:W-:Y:S01]  /*c410*/  STG.E.U16 [R24.64], R34 ;  /* 0x0000002218007986 */ /* 0x0001e2000c101504 */
[----:B------:R-:W-:Y:S02]  /*c420*/  LEA.HI.X.SX32 R5, R32, R2, 0x1, P4 ;  /* 0x0000000220057211 */ /* 0x000fe400020f0eff */
[----:B------:R-:W-:Y:S01]  /*c430*/  IMAD R32, R61, 0x2, R17 ;  /* 0x000000023d207824 */ /* 0x000fe200078e0211 */
[----:B------:R-:W-:Y:S02]  /*c440*/  PRMT R44, R35, 0x7632, R44 ;  /* 0x00007632232c7816 */ /* 0x000fe4000000002c */
[----:B0-----:R-:W-:-:S04]  /*c450*/  LEA R34, P3, R3, R0, 0x1 ;  /* 0x0000000003227211 */ /* 0x001fc800078608ff */
[----:B------:R-:W-:Y:S02]  /*c460*/  LEA.HI.X.SX32 R35, R3, R2, 0x1, P3 ;  /* 0x0000000203237211 */ /* 0x000fe400018f0eff */
[C---:B------:R-:W-:Y:S01]  /*c470*/  LEA R3, R61.reuse, R32, 0x1 ;  /* 0x000000203d037211 */ /* 0x040fe200078e08ff */
[----:B------:R0:W-:Y:S04]  /*c480*/  STG.E.U16 [R18.64], R44 ;  /* 0x0000002c12007986 */ /* 0x0001e8000c101504 */
[----:B------:R2:W-:Y:S01]  /*c490*/  STG.E.U16 [R4.64], R45 ;  /* 0x0000002d04007986 */ /* 0x0005e2000c101504 */
[----:B0-----:R-:W-:Y:S01]  /*c4a0*/  IMAD R18, R61, 0x2, R3 ;  /* 0x000000023d127824 */ /* 0x001fe200078e0203 */
[----:B--2---:R-:W-:-:S03]  /*c4b0*/  LEA R4, P3, R33, R0, 0x1 ;  /* 0x0000000021047211 */ /* 0x004fc600078608ff */
[----:B------:R-:W-:Y:S01]  /*c4c0*/  IMAD R25, R61, 0x2, R18 ;  /* 0x000000023d197824 */ /* 0x000fe200078e0212 */
[C---:B------:R-:W-:Y:S02]  /*c4d0*/  LEA R26, P4, R36.reuse, R0, 0x1 ;  /* 0x00000000241a7211 */ /* 0x040fe400078808ff */
[-C--:B------:R-:W-:Y:S01]  /*c4e0*/  LEA.HI.X.SX32 R5, R33, R2.reuse, 0x1, P3 ;  /* 0x0000000221057211 */ /* 0x080fe200018f0eff */
[----:B------:R-:W-:Y:S01]  /*c4f0*/  IMAD R33, R61, 0x2, R25 ;  /* 0x000000023d217824 */ /* 0x000fe200078e0219 */
[----:B------:R0:W-:Y:S01]  /*c500*/  STG.E.U16 [R34.64], R43 ;  /* 0x0000002b22007986 */ /* 0x0001e2000c101504 */
[----:B------:R-:W-:-:S03]  /*c510*/  LEA.HI.X.SX32 R27, R36, R2, 0x1, P4 ;  /* 0x00000002241b7211 */ /* 0x000fc600020f0eff */
[----:B------:R-:W-:Y:S01]  /*c520*/  LEA R36, R61, R33, 0x1 ;  /* 0x000000213d247211 */ /* 0x000fe200078e08ff */
[----:B------:R2:W-:Y:S01]  /*c530*/  STG.E.U16 [R4.64], R28 ;  /* 0x0000001c04007986 */ /* 0x0005e2000c101504 */
[----:B0-----:R-:W-:-:S04]  /*c540*/  LEA R34, P3, R16, R0, 0x1 ;  /* 0x0000000010227211 */ /* 0x001fc800078608ff */
[----:B------:R-:W-:Y:S01]  /*c550*/  LEA.HI.X.SX32 R35, R16, R2, 0x1, P3 ;  /* 0x0000000210237211 */ /* 0x000fe200018f0eff */
[----:B------:R-:W-:Y:S01]  /*c560*/  IMAD R16, R61, 0x2, R36 ;  /* 0x000000023d107824 */ /* 0x000fe200078e0224 */
[----:B--2---:R-:W-:-:S03]  /*c570*/  LEA R4, P3, R39, R0, 0x1 ;  /* 0x0000000027047211 */ /* 0x004fc600078608ff */
[----:B------:R-:W-:Y:S01]  /*c580*/  IMAD R24, R61, 0x2, R16 ;  /* 0x000000023d187824 */ /* 0x000fe200078e0210 */
[----:B-1----:R0:W-:Y:S01]  /*c590*/  STG.E.U16 [R26.64], R20 ;  /* 0x000000141a007986 */ /* 0x0021e2000c101504 */
[----:B------:R-:W-:Y:S02]  /*c5a0*/  LEA.HI.X.SX32 R5, R39, R2, 0x1, P3 ;  /* 0x0000000227057211 */ /* 0x000fe400018f0eff */
[----:B------:R-:W-:Y:S01]  /*c5b0*/  IMAD R49, R61, 0x2, R24 ;  /* 0x000000023d317824 */ /* 0x000fe200078e0218 */
[----:B------:R-:W-:Y:S04]  /*c5c0*/  STG.E.U16 [R34.64], R8 ;  /* 0x0000000822007986 */ /* 0x000fe8000c101504 */
[----:B------:R1:W-:Y:S01]  /*c5d0*/  STG.E.U16 [R4.64], R12 ;  /* 0x0000000c04007986 */ /* 0x0003e2000c101504 */
[----:B0-----:R-:W-:-:S04]  /*c5e0*/  LEA R26, P3, R38, R0, 0x1 ;  /* 0x00000000261a7211 */ /* 0x001fc800078608ff */
[----:B------:R-:W-:Y:S02]  /*c5f0*/  LEA.HI.X.SX32 R27, R38, R2, 0x1, P3 ;  /* 0x00000002261b7211 */ /* 0x000fe400018f0eff */
[C---:B------:R-:W-:Y:S02]  /*c600*/  LEA R38, P3, R6.reuse, R0, 0x1 ;  /* 0x0000000006267211 */ /* 0x040fe400078608ff */
[----:B-1----:R-:W-:Y:S02]  /*c610*/  LEA R4, R61, R49, 0x1 ;  /* 0x000000313d047211 */ /* 0x002fe400078e08ff */
[----:B------:R-:W-:-:S03]  /*c620*/  LEA.HI.X.SX32 R39, R6, R2, 0x1, P3 ;  /* 0x0000000206277211 */ /* 0x000fc600018f0eff */
[----:B------:R-:W-:Y:S01]  /*c630*/  IMAD R6, R61, 0x2, R4 ;  /* 0x000000023d067824 */ /* 0x000fe200078e0204 */
[----:B------:R-:W-:-:S03]  /*c640*/  PRMT R19, R28, 0x7632, R19 ;  /* 0x000076321c137816 */ /* 0x000fc60000000013 */
[C---:B------:R-:W-:Y:S01]  /*c650*/  IMAD R48, R61.reuse, 0x2, R6 ;  /* 0x000000023d307824 */ /* 0x040fe200078e0206 */
[----:B------:R-:W-:Y:S01]  /*c660*/  PRMT R8, R20, 0x7632, R8 ;  /* 0x0000763214087816 */ /* 0x000fe20000000008 */
[----:B------:R0:W-:Y:S02]  /*c670*/  STG.E.U16 [R26.64], R19 ;  /* 0x000000131a007986 */ /* 0x0001e4000c101504 */
[----:B------:R-:W-:Y:S01]  /*c680*/  IMAD R5, R61, 0x2, R48 ;  /* 0x000000023d057824 */ /* 0x000fe200078e0230 */
[----:B------:R-:W-:-:S04]  /*c690*/  PRMT R43, R8, 0x7632, R43 ;  /* 0x00007632082b7816 */ /* 0x000fc8000000002b */
[----:B------:R-:W-:Y:S02]  /*c6a0*/  LEA R20, R61, R5, 0x1 ;  /* 0x000000053d147211 */ /* 0x000fe400078e08ff */
[----:B0-----:R-:W-:-:S03]  /*c6b0*/  LEA R26, P3, R42, R0, 0x1 ;  /* 0x000000002a1a7211 */ /* 0x001fc600078608ff */
[----:B------:R-:W-:Y:S01]  /*c6c0*/  IMAD R28, R61, 0x2, R20 ;  /* 0x000000023d1c7824 */ /* 0x000fe200078e0214 */
[----:B------:R-:W-:Y:S02]  /*c6d0*/  LEA.HI.X.SX32 R27, R42, R2, 0x1, P3 ;  /* 0x000000022a1b7211 */ /* 0x000fe400018f0eff */
[----:B------:R-:W-:Y:S01]  /*c6e0*/  LEA R34, P3, R41, R0, 0x1 ;  /* 0x0000000029227211 */ /* 0x000fe200078608ff */
[----:B------:R0:W-:Y:S01]  /*c6f0*/  STG.E.U16 [R38.64], R8 ;  /* 0x0000000826007986 */ /* 0x0001e2000c101504 */
[----:B------:R-:W-:Y:S02]  /*c700*/  IMAD R19, R61, 0x2, R28 ;  /* 0x000000023d137824 */ /* 0x000fe400078e021c */
[----:B------:R-:W-:Y:S01]  /*c710*/  LEA.HI.X.SX32 R35, R41, R2, 0x1, P3 ;  /* 0x0000000229237211 */ /* 0x000fe200018f0eff */
[----:B------:R1:W-:Y:S01]  /*c720*/  STG.E.U16 [R26.64], R43 ;  /* 0x0000002b1a007986 */ /* 0x0003e2000c101504 */
[----:B0-----:R-:W-:Y:S02]  /*c730*/  PRMT R39, R12, 0x7632, R39 ;  /* 0x000076320c277816 */ /* 0x001fe40000000027 */
[----:B-1----:R-:W-:Y:S01]  /*c740*/  LEA R26, P3, R37, R0, 0x1 ;  /* 0x00000000251a7211 */ /* 0x002fe200078608ff */
[----:B------:R-:W-:-:S03]  /*c750*/  IMAD R12, R61, 0x2, R19 ;  /* 0x000000023d0c7824 */ /* 0x000fc600078e0213 */
[----:B------:R-:W-:Y:S01]  /*c760*/  LEA.HI.X.SX32 R27, R37, R2, 0x1, P3 ;  /* 0x00000002251b7211 */ /* 0x000fe200018f0eff */
[----:B------:R0:W-:Y:S01]  /*c770*/  STG.E.U16 [R34.64], R39 ;  /* 0x0000002722007986 */ /* 0x0001e2000c101504 */
[----:B------:R-:W-:-:S03]  /*c780*/  LEA R38, P4, R40, R0, 0x1 ;  /* 0x0000000028267211 */ /* 0x000fc600078808ff */
[----:B------:R1:W-:Y:S01]  /*c790*/  STG.E.U16 [R26.64], R29 ;  /* 0x0000001d1a007986 */ /* 0x0003e2000c101504 */
[----:B0-----:R-:W-:Y:S02]  /*c7a0*/  LEA R34, P3, R7, R0, 0x1 ;  /* 0x0000000007227211 */ /* 0x001fe400078608ff */
[----:B-1----:R-:W-:Y:S02]  /*c7b0*/  LEA R27, R61, R12, 0x1 ;  /* 0x0000000c3d1b7211 */ /* 0x002fe400078e08ff */
[-C--:B------:R-:W-:Y:S02]  /*c7c0*/  LEA.HI.X.SX32 R39, R40, R2.reuse, 0x1, P4 ;  /* 0x0000000228277211 */ /* 0x080fe400020f0eff */
[----:B------:R-:W-:Y:S01]  /*c7d0*/  LEA.HI.X.SX32 R35, R7, R2, 0x1, P3 ;  /* 0x0000000207237211 */ /* 0x000fe200018f0eff */
[----:B------:R-:W-:Y:S01]  /*c7e0*/  IMAD R7, R61, 0x2, R27 ;  /* 0x000000023d077824 */ /* 0x000fe200078e021b */
[-C--:B------:R-:W-:Y:S01]  /*c7f0*/  LEA R56, P3, R17, R0.reuse, 0x1 ;  /* 0x0000000011387211 */ /* 0x080fe200078608ff */
[----:B------:R0:W-:Y:S01]  /*c800*/  STG.E.U16 [R38.64], R21 ;  /* 0x0000001526007986 */ /* 0x0001e2000c101504 */
[----:B------:R-:W-:Y:S01]  /*c810*/  LEA R42, P5, R18, R0, 0x1 ;  /* 0x00000000122a7211 */ /* 0x000fe200078a08ff */
[----:B------:R-:W-:Y:S01]  /*c820*/  IMAD R26, R61, 0x2, R7 ;  /* 0x000000023d1a7824 */ /* 0x000fe200078e0207 */
[----:B------:R-:W-:-:S02]  /*c830*/  LEA.HI.X.SX32 R57, R17, R2, 0x1, P3 ;  /* 0x0000000211397211 */ /* 0x000fc400018f0eff */
[CC--:B------:R-:W-:Y:S01]  /*c840*/  LEA R46, P3, R32.reuse, R0.reuse, 0x1 ;  /* 0x00000000202e7211 */ /* 0x0c0fe200078608ff */
[----:B------:R1:W-:Y:S01]  /*c850*/  STG.E.U16 [R34.64], R9 ;  /* 0x0000000922007986 */ /* 0x0003e2000c101504 */
[----:B------:R-:W-:Y:S01]  /*c860*/  IMAD R17, R61, 0x2, R26 ;  /* 0x000000023d117824 */ /* 0x000fe200078e021a */
[C---:B0-----:R-:W-:Y:S02]  /*c870*/  LEA R38, P4, R3.reuse, R0, 0x1 ;  /* 0x0000000003267211 */ /* 0x041fe400078808ff */
[-C--:B------:R-:W-:Y:S02]  /*c880*/  LEA.HI.X.SX32 R47, R32, R2.reuse, 0x1, P3 ;  /* 0x00000002202f7211 */ /* 0x080fe400018f0eff */
[-C--:B------:R-:W-:Y:S02]  /*c890*/  LEA.HI.X.SX32 R39, R3, R2.reuse, 0x1, P4 ;  /* 0x0000000203277211 */ /* 0x080fe400020f0eff */
[----:B------:R-:W-:Y:S02]  /*c8a0*/  LEA.HI.X.SX32 R43, R18, R2, 0x1, P5 ;  /* 0x00000002122b7211 */ /* 0x000fe400028f0eff */
[----:B-1----:R-:W-:-:S02]  /*c8b0*/  LEA R34, P4, R33, R0, 0x1 ;  /* 0x0000000021227211 */ /* 0x002fc400078808ff */
[CC--:B------:R-:W-:Y:S02]  /*c8c0*/  LEA R32, P5, R36.reuse, R0.reuse, 0x1 ;  /* 0x0000000024207211 */ /* 0x0c0fe400078a08ff */
[----:B------:R-:W-:Y:S02]  /*c8d0*/  LEA R3, R61, R17, 0x1 ;  /* 0x000000113d037211 */ /* 0x000fe400078e08ff */
[----:B------:R-:W-:Y:S02]  /*c8e0*/  LEA R40, P3, R25, R0, 0x1 ;  /* 0x0000000019287211 */ /* 0x000fe400078608ff */
[-C--:B------:R-:W-:Y:S02]  /*c8f0*/  LEA.HI.X.SX32 R35, R33, R2.reuse, 0x1, P4 ;  /* 0x0000000221237211 */ /* 0x080fe400020f0eff */
[----:B------:R-:W-:Y:S02]  /*c900*/  LEA.HI.X.SX32 R33, R36, R2, 0x1, P5 ;  /* 0x0000000224217211 */ /* 0x000fe400028f0eff */
[----:B------:R-:W-:Y:S01]  /*c910*/  LEA R50, P5, R49, R0, 0x1 ;  /* 0x0000000031327211 */ /* 0x000fe200078a08ff */
[----:B------:R-:W-:Y:S01]  /*c920*/  IMAD R18, R61, 0x2, R3 ;  /* 0x000000023d127824 */ /* 0x000fe200078e0203 */
[----:B------:R-:W-:-:S02]  /*c930*/  LEA.HI.X.SX32 R41, R25, R2, 0x1, P3 ;  /* 0x0000000219297211 */ /* 0x000fc400018f0eff */
[-C--:B------:R-:W-:Y:S02]  /*c940*/  LEA R36, P3, R16, R0.reuse, 0x1 ;  /* 0x0000000010247211 */ /* 0x080fe400078608ff */
[----:B------:R-:W-:Y:S02]  /*c950*/  LEA R44, P4, R24, R0, 0x1 ;  /* 0x00000000182c7211 */ /* 0x000fe400078808ff */
[-C--:B------:R-:W-:Y:S01]  /*c960*/  LEA.HI.X.SX32 R51, R49, R2.reuse, 0x1, P5 ;  /* 0x0000000231337211 */ /* 0x080fe200028f0eff */
[----:B------:R-:W-:Y:S01]  /*c970*/  IMAD R25, R61, 0x2, R18 ;  /* 0x000000023d197824 */ /* 0x000fe200078e0212 */
[-C--:B------:R-:W-:Y:S02]  /*c980*/  LEA.HI.X.SX32 R37, R16, R2.reuse, 0x1, P3 ;  /* 0x0000000210257211 */ /* 0x080fe400018f0eff */
[----:B------:R-:W-:Y:S01]  /*c990*/  LEA.HI.X.SX32 R45, R24, R2, 0x1, P4 ;  /* 0x00000002182d7211 */ /* 0x000fe200020f0eff */
[----:B------:R0:W-:Y:S01]  /*c9a0*/  STL.64 [R1+0x100], R50 ;  /* 0x0001003201007387 */ /* 0x0001e20000100a00 */
[----:B------:R-:W-:-:S02]  /*c9b0*/  LEA R54, P3, R4, R0, 0x1 ;  /* 0x0000000004367211 */ /* 0x000fc400078608ff */
[----:B------:R-:W-:Y:S01]  /*c9c0*/  LEA R52, P4, R6, R0, 0x1 ;  /* 0x0000000006347211 */ /* 0x000fe200078808ff */
[C---:B------:R-:W-:Y:S01]  /*c9d0*/  IMAD R8, R61.reuse, 0x2, R25 ;  /* 0x000000023d087824 */ /* 0x040fe200078e0219 */
[-C--:B------:R-:W-:Y:S02]  /*c9e0*/  LEA.HI.X.SX32 R55, R4, R2.reuse, 0x1, P3 ;  /* 0x0000000204377211 */ /* 0x080fe400018f0eff */
[----:B------:R-:W-:Y:S02]  /*c9f0*/  LEA.HI.X.SX32 R53, R6, R2, 0x1, P4 ;  /* 0x0000000206357211 */ /* 0x000fe400020f0eff */
[C---:B0-----:R-:W-:Y:S01]  /*ca00*/  LEA R50, P5, R48.reuse, R0, 0x1 ;  /* 0x0000000030327211 */ /* 0x041fe200078a08ff */
[----:B------:R0:W-:Y:S01]  /*ca10*/  STL.64 [R1+0xf8], R54 ;  /* 0x0000f83601007387 */ /* 0x0001e20000100a00 */
[C---:B------:R-:W-:Y:S02]  /*ca20*/  LEA R24, R61.reuse, R8, 0x1 ;  /* 0x000000083d187211 */ /* 0x040fe400078e08ff */
[----:B------:R-:W-:Y:S01]  /*ca30*/  LEA.HI.X.SX32 R51, R48, R2, 0x1, P5 ;  /* 0x0000000230337211 */ /* 0x000fe200028f0eff */
[----:B------:R1:W-:Y:S02]  /*ca40*/  STL.64 [R1+0xf0], R52 ;  /* 0x0000f03401007387 */ /* 0x0003e40000100a00 */
[----:B------:R-:W-:-:S02]  /*ca50*/  IMAD R16, R61, 0x2, R24 ;  /* 0x000000023d107824 */ /* 0x000fc400078e0218 */
[----:B------:R2:W-:Y:S01]  /*ca60*/  STL.64 [R1+0xe8], R50 ;  /* 0x0000e83201007387 */ /* 0x0005e20000100a00 */
[CC--:B0-----:R-:W-:Y:S02]  /*ca70*/  LEA R54, P3, R5.reuse, R0.reuse, 0x1 ;  /* 0x0000000005367211 */ /* 0x0c1fe400078608ff */
[----:B-1----:R-:W-:Y:S02]  /*ca80*/  LEA R52, P4, R20, R0, 0x1 ;  /* 0x0000000014347211 */ /* 0x002fe400078808ff */
[----:B------:R-:W-:Y:S02]  /*ca90*/  LEA.HI.X.SX32 R55, R5, R2, 0x1, P3 ;  /* 0x0000000205377211 */ /* 0x000fe400018f0eff */
[----:B--2---:R-:W-:Y:S02]  /*caa0*/  LEA R50, P5, R28, R0, 0x1 ;  /* 0x000000001c327211 */ /* 0x004fe400078a08ff */
[-C--:B------:R-:W-:Y:S01]  /*cab0*/  LEA.HI.X.SX32 R53, R20, R2.reuse, 0x1, P4 ;  /* 0x0000000214357211 */ /* 0x080fe200020f0eff */
[C---:B------:R-:W-:Y:S01]  /*cac0*/  IMAD R4, R61.reuse, 0x2, R16 ;  /* 0x000000023d047824 */ /* 0x040fe200078e0210 */
[----:B------:R-:W-:Y:S01]  /*cad0*/  LEA.HI.X.SX32 R51, R28, R2, 0x1, P5 ;  /* 0x000000021c337211 */ /* 0x000fe200028f0eff */
[----:B------:R-:W-:Y:S02]  /*cae0*/  STL.64 [R1+0xe0], R54 ;  /* 0x0000e03601007387 */ /* 0x000fe40000100a00 */
[----:B------:R-:W-:-:S02]  /*caf0*/  IMAD R6, R61, 0x2, R4 ;  /* 0x000000023d067824 */ /* 0x000fc400078e0204 */
[----:B------:R0:W-:Y:S01]  /*cb00*/  STL.64 [R1+0xd8], R52 ;  /* 0x0000d83401007387 */ /* 0x0001e20000100a00 */
[----:B------:R-:W-:-:S03]  /*cb10*/  LEA R48, P5, R27, R0, 0x1 ;  /* 0x000000001b307211 */ /* 0x000fc600078a08ff */
[----:B------:R1:W-:Y:S01]  /*cb20*/  STL.64 [R1+0xd0], R50 ;  /* 0x0000d03201007387 */ /* 0x0003e20000100a00 */
[----:B------:R-:W-:Y:S02]  /*cb30*/  LEA R20, R61, R6, 0x1 ;  /* 0x000000063d147211 */ /* 0x000fe400078e08ff */
[CC--:B0-----:R-:W-:Y:S02]  /*cb40*/  LEA R52, P3, R19.reuse, R0.reuse, 0x1 ;  /* 0x0000000013347211 */ /* 0x0c1fe400078608ff */
[C---:B-1----:R-:W-:Y:S02]  /*cb50*/  LEA R50, P4, R12.reuse, R0, 0x1 ;  /* 0x000000000c327211 */ /* 0x042fe400078808ff */
[-C--:B------:R-:W-:Y:S02]  /*cb60*/  LEA.HI.X.SX32 R53, R19, R2.reuse, 0x1, P3 ;  /* 0x0000000213357211 */ /* 0x080fe400018f0eff */
[-C--:B------:R-:W-:Y:S02]  /*cb70*/  LEA.HI.X.SX32 R51, R12, R2.reuse, 0x1, P4 ;  /* 0x000000020c337211 */ /* 0x080fe400020f0eff */
[----:B------:R-:W-:Y:S01]  /*cb80*/  LEA.HI.X.SX32 R49, R27, R2, 0x1, P5 ;  /* 0x000000021b317211 */ /* 0x000fe200028f0eff */
[----:B------:R0:W-:Y:S01]  /*cb90*/  STL.64 [R1+0xc8], R52 ;  /* 0x0000c83401007387 */ /* 0x0001e20000100a00 */
[----:B------:R-:W-:-:S03]  /*cba0*/  IMAD R5, R61, 0x2, R20 ;  /* 0x000000023d057824 */ /* 0x000fc600078e0214 */
[----:B------:R1:W-:Y:S01]  /*cbb0*/  STL.64 [R1+0xc0], R50 ;  /* 0x0000c03201007387 */ /* 0x0003e20000100a00 */
[----:B------:R-:W-:-:S03]  /*cbc0*/  IMAD R12, R61, 0x2, R5 ;  /* 0x000000023d0c7824 */ /* 0x000fc600078e0205 */
[----:B------:R2:W-:Y:S01]  /*cbd0*/  STL.64 [R1+0xb8], R48 ;  /* 0x0000b83001007387 */ /* 0x0005e20000100a00 */
[CC--:B0-----:R-:W-:Y:S02]  /*cbe0*/  LEA R52, P3, R7.reuse, R0.reuse, 0x1 ;  /* 0x0000000007347211 */ /* 0x0c1fe400078608ff */
[C---:B-1----:R-:W-:Y:S02]  /*cbf0*/  LEA R50, P4, R26.reuse, R0, 0x1 ;  /* 0x000000001a327211 */ /* 0x042fe400078808ff */
[----:B------:R-:W-:Y:S02]  /*cc00*/  LEA.HI.X.SX32 R53, R7, R2, 0x1, P3 ;  /* 0x0000000207357211 */ /* 0x000fe400018f0eff */
[C---:B--2---:R-:W-:Y:S02]  /*cc10*/  LEA R48, P5, R17.reuse, R0, 0x1 ;  /* 0x0000000011307211 */ /* 0x044fe400078a08ff */
[-C--:B------:R-:W-:Y:S02]  /*cc20*/  LEA.HI.X.SX32 R51, R26, R2.reuse, 0x1, P4 ;  /* 0x000000021a337211 */ /* 0x080fe400020f0eff */
[----:B------:R-:W-:Y:S01]  /*cc30*/  LEA.HI.X.SX32 R49, R17, R2, 0x1, P5 ;  /* 0x0000000211317211 */ /* 0x000fe200028f0eff */
[C---:B------:R-:W-:Y:S01]  /*cc40*/  IMAD R19, R61.reuse, 0x2, R12 ;  /* 0x000000023d137824 */ /* 0x040fe200078e020c */
[----:B------:R-:W-:Y:S04]  /*cc50*/  STL.64 [R1+0xb0], R52 ;  /* 0x0000b03401007387 */ /* 0x000fe80000100a00 */
[----:B------:R0:W-:Y:S01]  /*cc60*/  STL.64 [R1+0xa8], R50 ;  /* 0x0000a83201007387 */ /* 0x0001e20000100a00 */
[----:B------:R-:W-:-:S03]  /*cc70*/  LEA R7, R61, R19, 0x1 ;  /* 0x000000133d077211 */ /* 0x000fc600078e08ff */
[----:B------:R1:W-:Y:S01]  /*cc80*/  STL.64 [R1+0xa0], R48 ;  /* 0x0000a03001007387 */ /* 0x0003e20000100a00 */
[-C--:B------:R-:W-:Y:S02]  /*cc90*/  LEA R26, P5, R25, R0.reuse, 0x1 ;  /* 0x00000000191a7211 */ /* 0x080fe400078a08ff */
[CC--:B0-----:R-:W-:Y:S02]  /*cca0*/  LEA R50, P3, R3.reuse, R0.reuse, 0x1 ;  /* 0x0000000003327211 */ /* 0x0c1fe400078608ff */
[C---:B-1----:R-:W-:Y:S02]  /*ccb0*/  LEA R48, P4, R18.reuse, R0, 0x1 ;  /* 0x0000000012307211 */ /* 0x042fe400078808ff */
[-C--:B------:R-:W-:Y:S02]  /*ccc0*/  LEA.HI.X.SX32 R51, R3, R2.reuse, 0x1, P3 ;  /* 0x0000000203337211 */ /* 0x080fe400018f0eff */
[-C--:B------:R-:W-:Y:S01]  /*ccd0*/  LEA.HI.X.SX32 R49, R18, R2.reuse, 0x1, P4 ;  /* 0x0000000212317211 */ /* 0x080fe200020f0eff */
[----:B------:R-:W-:Y:S01]  /*cce0*/  IMAD R17, R61, 0x2, R7 ;  /* 0x000000023d117824 */ /* 0x000fe200078e0207 */
[----:B------:R-:W-:Y:S01]  /*ccf0*/  LEA.HI.X.SX32 R27, R25, R2, 0x1, P5 ;  /* 0x00000002191b7211 */ /* 0x000fe200028f0eff */
[----:B------:R0:W-:Y:S02]  /*cd00*/  STL.64 [R1+0x98], R50 ;  /* 0x0000983201007387 */ /* 0x0001e40000100a00 */
[----:B------:R-:W-:-:S02]  /*cd10*/  IMAD R18, R61, 0x2, R17 ;  /* 0x000000023d127824 */ /* 0x000fc400078e0211 */
[----:B------:R1:W-:Y:S04]  /*cd20*/  STL.64 [R1+0x90], R48 ;  /* 0x0000903001007387 */ /* 0x0003e80000100a00 */
[----:B------:R2:W-:Y:S01]  /*cd30*/  STL.64 [R1+0x88], R26 ;  /* 0x0000881a01007387 */ /* 0x0005e20000100a00 */
[-C--:B0-----:R-:W-:Y:S02]  /*cd40*/  LEA R50, P3, R8, R0.reuse, 0x1 ;  /* 0x0000000008327211 */ /* 0x081fe400078608ff */
[----:B-1----:R-:W-:Y:S01]  /*cd50*/  LEA R48, P4, R24, R0, 0x1 ;  /* 0x0000000018307211 */ /* 0x002fe200078808ff */
[----:B------:R-:W-:Y:S01]  /*cd60*/  IMAD R3, R61, 0x2, R18 ;  /* 0x000000023d037824 */ /* 0x000fe200078e0212 */
[----:B------:R-:W-:Y:S02]  /*cd70*/  LEA.HI.X.SX32 R51, R8, R2, 0x1, P3 ;  /* 0x0000000208337211 */ /* 0x000fe400018f0eff */
[----:B--2---:R-:W-:-:S02]  /*cd80*/  LEA R26, P5, R16, R0, 0x1 ;  /* 0x00000000101a7211 */ /* 0x004fc400078a08ff */
[-C--:B------:R-:W-:Y:S02]  /*cd90*/  LEA.HI.X.SX32 R49, R24, R2.reuse, 0x1, P4 ;  /* 0x0000000218317211 */ /* 0x080fe400020f0eff */
[----:B------:R-:W-:Y:S01]  /*cda0*/  LEA.HI.X.SX32 R27, R16, R2, 0x1, P5 ;  /* 0x00000002101b7211 */ /* 0x000fe200028f0eff */
[----:B------:R-:W-:Y:S01]  /*cdb0*/  STL.64 [R1+0x80], R50 ;  /* 0x0000803201007387 */ /* 0x000fe20000100a00 */
[----:B------:R-:W-:-:S03]  /*cdc0*/  LEA R8, R61, R3, 0x1 ;  /* 0x000000033d087211 */ /* 0x000fc600078e08ff */
[----:B------:R0:W-:Y:S01]  /*cdd0*/  STL.64 [R1+0x78], R48 ;  /* 0x0000783001007387 */ /* 0x0001e20000100a00 */
[----:B------:R-:W-:-:S03]  /*cde0*/  LEA R24, P5, R20, R0, 0x1 ;  /* 0x0000000014187211 */ /* 0x000fc600078a08ff */
[----:B------:R1:W-:Y:S01]  /*cdf0*/  STL.64 [R1+0x70], R26 ;  /* 0x0000701a01007387 */ /* 0x0003e20000100a00 */
[C---:B------:R-:W-:Y:S01]  /*ce00*/  IMAD R16, R61.reuse, 0x2, R8 ;  /* 0x000000023d107824 */ /* 0x040fe200078e0208 */
[-C--:B0-----:R-:W-:Y:S02]  /*ce10*/  LEA R48, P3, R4, R0.reuse, 0x1 ;  /* 0x0000000004307211 */ /* 0x081fe400078608ff */
[----:B-1----:R-:W-:Y:S02]  /*ce20*/  LEA R26, P4, R6, R0, 0x1 ;  /* 0x00000000061a7211 */ /* 0x002fe400078808ff */
[-C--:B------:R-:W-:Y:S02]  /*ce30*/  LEA.HI.X.SX32 R49, R4, R2.reuse, 0x1, P3 ;  /* 0x0000000204317211 */ /* 0x080fe400018f0eff */
[-C--:B------:R-:W-:Y:S01]  /*ce40*/  LEA.HI.X.SX32 R27, R6, R2.reuse, 0x1, P4 ;  /* 0x00000002061b7211 */ /* 0x080fe200020f0eff */
[C---:B------:R-:W-:Y:S01]  /*ce50*/  IMAD R4, R61.reuse, 0x2, R16 ;  /* 0x000000023d047824 */ /* 0x040fe200078e0210 */
[----:B------:R-:W-:Y:S01]  /*ce60*/  LEA.HI.X.SX32 R25, R20, R2, 0x1, P5 ;  /* 0x0000000214197211 */ /* 0x000fe200028f0eff */
[----:B------:R0:W-:Y:S02]  /*ce70*/  STL.64 [R1+0x68], R48 ;  /* 0x0000683001007387 */ /* 0x0001e40000100a00 */
[----:B------:R-:W-:-:S02]  /*ce80*/  IMAD R6, R61, 0x2, R4 ;  /* 0x000000023d067824 */ /* 0x000fc400078e0204 */
[----:B------:R1:W-:Y:S04]  /*ce90*/  STL.64 [R1+0x60], R26 ;  /* 0x0000601a01007387 */ /* 0x0003e80000100a00 */
[----:B------:R2:W-:Y:S01]  /*cea0*/  STL.64 [R1+0x58], R24 ;  /* 0x0000581801007387 */ /* 0x0005e20000100a00 */
[CC--:B0-----:R-:W-:Y:S02]  /*ceb0*/  LEA R48, P3, R5.reuse, R0.reuse, 0x1 ;  /* 0x0000000005307211 */ /* 0x0c1fe400078608ff */
[----:B-1----:R-:W-:Y:S02]  /*cec0*/  LEA R26, P4, R12, R0, 0x1 ;  /* 0x000000000c1a7211 */ /* 0x002fe400078808ff */
[----:B------:R-:W-:Y:S02]  /*ced0*/  LEA.HI.X.SX32 R49, R5, R2, 0x1, P3 ;  /* 0x0000000205317211 */ /* 0x000fe400018f0eff */
[----:B--2---:R-:W-:-:S02]  /*cee0*/  LEA R24, P5, R19, R0, 0x1 ;  /* 0x0000000013187211 */ /* 0x004fc400078a08ff */
[----:B------:R-:W-:Y:S02]  /*cef0*/  LEA.HI.X.SX32 R27, R12, R2, 0x1, P4 ;  /* 0x000000020c1b7211 */ /* 0x000fe400020f0eff */
[----:B------:R-:W-:Y:S01]  /*cf00*/  LEA R12, R61, R6, 0x1 ;  /* 0x000000063d0c7211 */ /* 0x000fe200078e08ff */
[----:B------:R0:W-:Y:S01]  /*cf10*/  STL.64 [R1+0x50], R48 ;  /* 0x0000503001007387 */ /* 0x0001e20000100a00 */
[----:B------:R-:W-:-:S03]  /*cf20*/  LEA.HI.X.SX32 R25, R19, R2, 0x1, P5 ;  /* 0x0000000213197211 */ /* 0x000fc600028f0eff */
[----:B------:R1:W-:Y:S01]  /*cf30*/  STL.64 [R1+0x48], R26 ;  /* 0x0000481a01007387 */ /* 0x0003e20000100a00 */
[----:B------:R-:W-:-:S03]  /*cf40*/  IMAD R5, R61, 0x2, R12 ;  /* 0x000000023d057824 */ /* 0x000fc600078e020c */
[----:B------:R2:W-:Y:S01]  /*cf50*/  STL.64 [R1+0x40], R24 ;  /* 0x0000401801007387 */ /* 0x0005e20000100a00 */
[-C--:B0-----:R-:W-:Y:S02]  /*cf60*/  LEA R48, P3, R7, R0.reuse, 0x1 ;  /* 0x0000000007307211 */ /* 0x081fe400078608ff */
[----:B-1----:R-:W-:Y:S02]  /*cf70*/  LEA R26, P4, R17, R0, 0x1 ;  /* 0x00000000111a7211 */ /* 0x002fe400078808ff */
[----:B------:R-:W-:Y:S02]  /*cf80*/  LEA.HI.X.SX32 R49, R7, R2, 0x1, P3 ;  /* 0x0000000207317211 */ /* 0x000fe400018f0eff */
[C---:B--2---:R-:W-:Y:S01]  /*cf90*/  LEA R24, P5, R18.reuse, R0, 0x1 ;  /* 0x0000000012187211 */ /* 0x044fe200078a08ff */
[----:B------:R-:W-:Y:S01]  /*cfa0*/  IMAD R7, R61, 0x2, R5 ;  /* 0x000000023d077824 */ /* 0x000fe200078e0205 */
[-C--:B------:R-:W-:Y:S01]  /*cfb0*/  LEA.HI.X.SX32 R27, R17, R2.reuse, 0x1, P4 ;  /* 0x00000002111b7211 */ /* 0x080fe200020f0eff */
[----:B------:R0:W-:Y:S01]  /*cfc0*/  STL.64 [R1+0x38], R48 ;  /* 0x0000383001007387 */ /* 0x0001e20000100a00 */
[----:B------:R-:W-:Y:S01]  /*cfd0*/  LEA.HI.X.SX32 R25, R18, R2, 0x1, P5 ;  /* 0x0000000212197211 */ /* 0x000fe200028f0eff */
[----:B------:R-:W-:-:S02]  /*cfe0*/  IMAD R17, R61, 0x2, R7 ;  /* 0x000000023d117824 */ /* 0x000fc400078e0207 */
[----:B------:R1:W-:Y:S04]  /*cff0*/  STL.64 [R1+0x30], R26 ;  /* 0x0000301a01007387 */ /* 0x0003e80000100a00 */
[----:B------:R2:W-:Y:S01]  /*d000*/  STL.64 [R1+0x28], R24 ;  /* 0x0000281801007387 */ /* 0x0005e20000100a00 */
[----:B0-----:R-:W-:-:S04]  /*d010*/  LEA R48, P3, R3, R0, 0x1 ;  /* 0x0000000003307211 */ /* 0x001fc800078608ff */
[----:B------:R-:W-:Y:S02]  /*d020*/  LEA.HI.X.SX32 R49, R3, R2, 0x1, P3 ;  /* 0x0000000203317211 */ /* 0x000fe400018f0eff */
[-C--:B-1----:R-:W-:Y:S02]  /*d030*/  LEA R26, P4, R8, R0.reuse, 0x1 ;  /* 0x00000000081a7211 */ /* 0x082fe400078808ff */
[C---:B--2---:R-:W-:Y:S02]  /*d040*/  LEA R24, P5, R16.reuse, R0, 0x1 ;  /* 0x0000000010187211 */ /* 0x044fe400078a08ff */
[C---:B------:R-:W-:Y:S02]  /*d050*/  LEA R3, R61.reuse, R17, 0x1 ;  /* 0x000000113d037211 */ /* 0x040fe400078e08ff */
[-C--:B------:R-:W-:Y:S02]  /*d060*/  LEA.HI.X.SX32 R25, R16, R2.reuse, 0x1, P5 ;  /* 0x0000000210197211 */ /* 0x080fe400028f0eff */
[----:B------:R-:W-:Y:S01]  /*d070*/  LEA.HI.X.SX32 R27, R8, R2, 0x1, P4 ;  /* 0x00000002081b7211 */ /* 0x000fe200020f0eff */
[C---:B------:R-:W-:Y:S01]  /*d080*/  IMAD R8, R61.reuse, 0x2, R3 ;  /* 0x000000023d087824 */ /* 0x040fe200078e0203 */
[C---:B------:R-:W-:Y:S01]  /*d090*/  LEA R58, P5, R12.reuse, R0, 0x1 ;  /* 0x000000000c3a7211 */ /* 0x040fe200078a08ff */
[----:B------:R0:W-:Y:S03]  /*d0a0*/  STL.64 [R1+0x20], R48 ;  /* 0x0000203001007387 */ /* 0x0001e60000100a00 */
[----:B------:R-:W-:Y:S01]  /*d0b0*/  LEA.HI.X.SX32 R59, R12, R2, 0x1, P5 ;  /* 0x000000020c3b7211 */ /* 0x000fe200028f0eff */
[----:B------:R1:W-:Y:S01]  /*d0c0*/  STL.64 [R1+0x10], R24 ;  /* 0x0000101801007387 */ /* 0x0003e20000100a00 */
[----:B------:R-:W-:Y:S01]  /*d0d0*/  IMAD R12, R61, 0x2, R8 ;  /* 0x000000023d0c7824 */ /* 0x000fe200078e0208 */
[----:B------:R-:W-:-:S02]  /*d0e0*/  LEA R18, P4, R6, R0, 0x1 ;  /* 0x0000000006127211 */ /* 0x000fc400078808ff */
[----:B------:R-:W-:Y:S02]  /*d0f0*/  STL.64 [R1+0x18], R26 ;  /* 0x0000181a01007387 */ /* 0x000fe40000100a00 */
[----:B------:R-:W-:Y:S01]  /*d100*/  LEA.HI.X.SX32 R19, R6, R2, 0x1, P4 ;  /* 0x0000000206137211 */ /* 0x000fe200020f0eff */
[----:B0-----:R-:W-:Y:S01]  /*d110*/  IMAD R49, R61, 0x2, R12 ;  /* 0x000000023d317824 */ /* 0x001fe200078e020c */
[----:B-1----:R-:W-:-:S04]  /*d120*/  LEA R24, P3, R4, R0, 0x1 ;  /* 0x0000000004187211 */ /* 0x002fc800078608ff */
[----:B------:R-:W-:Y:S02]  /*d130*/  LEA.HI.X.SX32 R25, R4, R2, 0x1, P3 ;  /* 0x0000000204197211 */ /* 0x000fe400018f0eff */
[-C--:B------:R-:W-:Y:S01]  /*d140*/  LEA R4, P3, R5, R0.reuse, 0x1 ;  /* 0x0000000005047211 */ /* 0x080fe200078608ff */
[----:B------:R0:W-:Y:S01]  /*d150*/  STL.64 [R1+0x240], R58 ;  /* 0x0002403a01007387 */ /* 0x0001e20000100a00 */
[-C--:B------:R-:W-:Y:S02]  /*d160*/  LEA R6, P4, R7, R0.reuse, 0x1 ;  /* 0x0000000007067211 */ /* 0x080fe400078808ff */
[----:B------:R-:W-:Y:S01]  /*d170*/  LEA R28, R61, R49, 0x1 ;  /* 0x000000313d1c7211 */ /* 0x000fe200078e08ff */
[----:B------:R1:W-:Y:S01]  /*d180*/  STL.64 [R1+0x8], R24 ;  /* 0x0000081801007387 */ /* 0x0003e20000100a00 */
[----:B------:R-:W-:Y:S02]  /*d190*/  LEA R16, P5, R17, R0, 0x1 ;  /* 0x0000000011107211 */ /* 0x000fe400078a08ff */
[----:B------:R-:W-:-:S02]  /*d1a0*/  LEA.HI.X.SX32 R5, R5, R2, 0x1, P3 ;  /* 0x0000000205057211 */ /* 0x000fc400018f0eff */
[-C--:B------:R-:W-:Y:S01]  /*d1b0*/  LEA.HI.X.SX32 R7, R7, R2.reuse, 0x1, P4 ;  /* 0x0000000207077211 */ /* 0x080fe200020f0eff */
[----:B0-----:R-:W2:Y:S01]  /*d1c0*/  LDL.LU.64 R58, [R1+0xe0] ;  /* 0x0000e000013a7983 */ /* 0x001ea20000300a00 */
[----:B------:R-:W-:-:S03]  /*d1d0*/  LEA.HI.X.SX32 R17, R17, R2, 0x1, P5 ;  /* 0x0000000211117211 */ /* 0x000fc600028f0eff */
[----:B------:R0:W-:Y:S01]  /*d1e0*/  STL.64 [R1], R18 ;  /* 0x0000001201007387 */ /* 0x0001e20000100a00 */
[-C--:B-1----:R-:W-:Y:S01]  /*d1f0*/  LEA R24, P4, R8, R0.reuse, 0x1 ;  /* 0x0000000008187211 */ /* 0x082fe200078808ff */
[----:B------:R-:W-:Y:S02]  /*d200*/  IMAD R20, R61, 0x2, R28 ;  /* 0x000000023d147824 */ /* 0x000fe400078e021c */
[----:B------:R1:W-:Y:S01]  /*d210*/  STL.64 [R1+0x248], R4 ;  /* 0x0002480401007387 */ /* 0x0003e20000100a00 */
[-C--:B------:R-:W-:Y:S02]  /*d220*/  LEA R26, P5, R12, R0.reuse, 0x1 ;  /* 0x000000000c1a7211 */ /* 0x080fe400078a08ff */
[C---:B0-----:R-:W-:Y:S02]  /*d230*/  LEA R18, P3, R3.reuse, R0, 0x1 ;  /* 0x0000000003127211 */ /* 0x041fe400078608ff */
[-C--:B------:R-:W-:Y:S01]  /*d240*/  LEA.HI.X.SX32 R25, R8, R2.reuse, 0x1, P4 ;  /* 0x0000000208197211 */ /* 0x080fe200020f0eff */
[----:B-1----:R-:W3:Y:S01]  /*d250*/  LDL.LU.64 R4, [R1+0xe8] ;  /* 0x0000e80001047983 */ /* 0x002ee20000300a00 */
[----:B------:R-:W-:Y:S01]  /*d260*/  LEA.HI.X.SX32 R19, R3, R2, 0x1, P3 ;  /* 0x0000000203137211 */ /* 0x000fe200018f0eff */
[----:B------:R-:W-:-:S02]  /*d270*/  IMAD R3, R61, 0x2, R20 ;  /* 0x000000023d037824 */ /* 0x000fc400078e0214 */
[----:B------:R0:W-:Y:S01]  /*d280*/  STL.64 [R1+0x250], R6 ;  /* 0x0002500601007387 */ /* 0x0001e20000100a00 */
[----:B------:R-:W-:Y:S02]  /*d290*/  LEA R48, P3, R49, R0, 0x1 ;  /* 0x0000000031307211 */ /* 0x000fe400078608ff */
[----:B------:R-:W-:Y:S02]  /*d2a0*/  LEA.HI.X.SX32 R27, R12, R2, 0x1, P5 ;  /* 0x000000020c1b7211 */ /* 0x000fe400028f0eff */
[-C--:B------:R-:W-:Y:S02]  /*d2b0*/  LEA R50, P4, R28, R0.reuse, 0x1 ;  /* 0x000000001c327211 */ /* 0x080fe400078808ff */
[-C--:B------:R-:W-:Y:S01]  /*d2c0*/  LEA R52, P5, R20, R0.reuse, 0x1 ;  /* 0x0000000014347211 */ /* 0x080fe200078a08ff */
[----:B0-----:R-:W4:Y:S04]  /*d2d0*/  LDL.LU.64 R6, [R1+0xf0] ;  /* 0x0000f00001067983 */ /* 0x001f280000300a00 */
[----:B------:R0:W-:Y:S01]  /*d2e0*/  STL.64 [R1+0x258], R16 ;  /* 0x0002581001007387 */ /* 0x0001e20000100a00 */
[----:B------:R-:W-:-:S02]  /*d2f0*/  LEA R54, P6, R3, R0, 0x1 ;  /* 0x0000000003367211 */ /* 0x000fc400078c08ff */
[-C--:B------:R-:W-:Y:S02]  /*d300*/  LEA.HI.X.SX32 R49, R49, R2.reuse, 0x1, P3 ;  /* 0x0000000231317211 */ /* 0x080fe400018f0eff */
[----:B------:R-:W-:Y:S01]  /*d310*/  PRMT R29, R29, 0x7632, R29 ;  /* 0x000076321d1d7816 */ /* 0x000fe2000000001d */
[----:B------:R-:W-:Y:S01]  /*d320*/  STG.E.U16 [R56.64], R13 ;  /* 0x0000000d38007986 */ /* 0x000fe2000c101504 */
[----:B------:R-:W-:-:S03]  /*d330*/  LEA.HI.X.SX32 R51, R28, R2, 0x1, P4 ;  /* 0x000000021c337211 */ /* 0x000fc600020f0eff */
[----:B0-----:R-:W2:Y:S04]  /*d340*/  LDL.LU.64 R16, [R1+0xf8] ;  /* 0x0000f80001107983 */ /* 0x001ea80000300a00 */
[----:B------:R0:W-:Y:S01]  /*d350*/  STL.64 [R1+0x260], R18 ;  /* 0x0002601201007387 */ /* 0x0001e20000100a00 */
[----:B------:R-:W-:Y:S02]  /*d360*/  PRMT R21, R21, 0x7632, R21 ;  /* 0x0000763215157816 */ /* 0x000fe40000000015 */
[-C--:B------:R-:W-:Y:S02]  /*d370*/  LEA.HI.X.SX32 R53, R20, R2.reuse, 0x1, P5 ;  /* 0x0000000214357211 */ /* 0x080fe400028f0eff */
[----:B------:R-:W-:Y:S02]  /*d380*/  PRMT R9, R9, 0x7632, R9 ;  /* 0x0000763209097816 */ /* 0x000fe40000000009 */
[----:B------:R-:W-:Y:S01]  /*d390*/  LEA.HI.X.SX32 R55, R3, R2, 0x1, P6 ;  /* 0x0000000203377211 */ /* 0x000fe200030f0eff */
[----:B0-----:R-:W2:Y:S04]  /*d3a0*/  LDL.LU.64 R18, [R1+0x100] ;  /* 0x0001000001127983 */ /* 0x001ea80000300a00 */
[----:B------:R0:W-:Y:S01]  /*d3b0*/  STL.64 [R1+0x268], R24 ;  /* 0x0002681801007387 */ /* 0x0001e20000100a00 */
[----:B------:R-:W-:-:S03]  /*d3c0*/  PRMT R13, R13, 0x7632, R13 ;  /* 0x000076320d0d7816 */ /* 0x000fc6000000000d */
[----:B------:R-:W-:Y:S04]  /*d3d0*/  STG.E.U16 [R46.64], R29 ;  /* 0x0000001d2e007986 */ /* 0x000fe8000c101504 */
[----:B0-----:R-:W3:Y:S04]  /*d3e0*/  LDL.LU R24, [R1+0x10c] ;  /* 0x00010c0001187983 */ /* 0x001ee80000300800 */
[----:B------:R-:W3:Y:S04]  /*d3f0*/  LDL.LU R25, [R1+0x110] ;  /* 0x0001100001197983 */ /* 0x000ee80000300800 */
[----:B------:R-:W-:Y:S04]  /*d400*/  STL.64 [R1+0x270], R26 ;  /* 0x0002701a01007387 */ /* 0x000fe80000100a00 */
[----:B------:R-:W-:Y:S04]  /*d410*/  STL.64 [R1+0x278], R48 ;  /* 0x0002783001007387 */ /* 0x000fe80000100a00 */
[----:B------:R-:W-:Y:S04]  /*d420*/  STL.64 [R1+0x280], R50 ;  /* 0x0002803201007387 */ /* 0x000fe80000100a00 */
[----:B------:R-:W-:Y:S04]  /*d430*/  STG.E.U16 [R38.64], R21 ;  /* 0x0000001526007986 */ /* 0x000fe8000c101504 */
[----:B------:R-:W-:Y:S04]  /*d440*/  STL.64 [R1+0x288], R52 ;  /* 0x0002883401007387 */ /* 0x000fe80000100a00 */
[----:B------:R-:W-:Y:S01]  /*d450*/  STG.E.U16 [R42.64], R9 ;  /* 0x000000092a007986 */ /* 0x000fe2000c101504 */
[----:B------:R-:W-:-:S03]  /*d460*/  LOP3.LUT R12, R60, 0x20, RZ, 0x3c, !PT ;  /* 0x000000203c0c7812 */ /* 0x000fc600078e3cff */
[----:B------:R0:W-:Y:S04]  /*d470*/  STL.64 [R1+0x290], R54 ;  /* 0x0002903601007387 */ /* 0x0001e80000100a00 */
[----:B------:R-:W-:Y:S04]  /*d480*/  STG.E.U16 [R40.64], R13 ;  /* 0x0000000d28007986 */ /* 0x000fe8000c101504 */
[----:B------:R-:W3:Y:S04]  /*d490*/  LDL.LU.64 R56, [R1+0xd8] ;  /* 0x0000d80001387983 */ /* 0x000ee80000300a00 */
[----:B------:R-:W-:Y:S04]  /*d4a0*/  STG.E.U16 [R34.64], R30 ;  /* 0x0000001e22007986 */ /* 0x000fe8000c101504 */
[----:B------:R-:W-:Y:S04]  /*d4b0*/  STG.E.U16 [R32.64], R22 ;  /* 0x0000001620007986 */ /* 0x000fe8000c101504 */
[----:B------:R1:W-:Y:S04]  /*d4c0*/  LDS.128 R32, [R60] ;  /* 0x000000003c207984 */ /* 0x0003e80000000c00 */
[----:B0-----:R-:W3:Y:S04]  /*d4d0*/  LDL.LU.64 R54, [R1+0xd0] ;  /* 0x0000d00001367983 */ /* 0x001ee80000300a00 */
[----:B-1----:R-:W3:Y:S01]  /*d4e0*/  LDL.LU.64 R60, [R1+0xc8] ;  /* 0x0000c800013c7983 */ /* 0x002ee20000300a00 */
[----:B------:R-:W-:-:S02]  /*d4f0*/  PRMT R30, R30, 0x7632, R30 ;  /* 0x000076321e1e7816 */ /* 0x000fc4000000001e */
[----:B------:R-:W-:Y:S01]  /*d500*/  PRMT R22, R22, 0x7632, R22 ;  /* 0x0000763216167816 */ /* 0x000fe20000000016 */
[----:B------:R0:W-:Y:S04]  /*d510*/  STG.E.U16 [R36.64], R10 ;  /* 0x0000000a24007986 */ /* 0x0001e8000c101504 */
[----:B------:R1:W-:Y:S04]  /*d520*/  STG.E.U16 [R44.64], R14 ;  /* 0x0000000e2c007986 */ /* 0x0003e8000c101504 */
[----:B------:R-:W3:Y:S01]  /*d530*/  LDL.LU.64 R52, [R1+0xc0] ;  /* 0x0000c00001347983 */ /* 0x000ee20000300a00 */
[----:B0-----:R-:W-:-:S03]  /*d540*/  PRMT R10, R10, 0x7632, R10 ;  /* 0x000076320a0a7816 */ /* 0x001fc6000000000a */
[----:B------:R-:W3:Y:S01]  /*d550*/  LDL.LU.64 R50, [R1+0xb8] ;  /* 0x0000b80001327983 */ /* 0x000ee20000300a00 */
[----:B-1----:R-:W-:-:S03]  /*d560*/  PRMT R14, R14, 0x7632, R14 ;  /* 0x000076320e0e7816 */ /* 0x002fc6000000000e */
[----:B------:R0:W1:Y:S01]  /*d570*/  LDS.128 R36, [R12] ;  /* 0x000000000c247984 */ /* 0x0000620000000c00 */
[----:B------:R-:W-:-:S03]  /*d580*/  PRMT R8, R31, 0x7632, R8 ;  /* 0x000076321f087816 */ /* 0x000fc60000000008 */
[----:B------:R-:W3:Y:S04]  /*d590*/  LDL.LU.64 R48, [R1+0xb0] ;  /* 0x0000b00001307983 */ /* 0x000ee80000300a00 */
[----:B0-----:R-:W3:Y:S04]  /*d5a0*/  LDL.LU.64 R12, [R1+0x90] ;  /* 0x00009000010c7983 */ /* 0x001ee80000300a00 */
[----:B------:R-:W3:Y:S01]  /*d5b0*/  LDL.LU.64 R26, [R1+0x88] ;  /* 0x00008800011a7983 */ /* 0x000ee20000300a00 */
[----:B------:R-:W-:Y:S02]  /*d5c0*/  PRMT R3, R23, 0x7632, R3 ;  /* 0x0000763217037816 */ /* 0x000fe40000000003 */
[----:B------:R-:W-:Y:S01]  /*d5d0*/  PRMT R0, R15, 0x7632, R0 ;  /* 0x000076320f007816 */ /* 0x000fe20000000000 */
[----:B--2---:R-:W-:Y:S04]  /*d5e0*/  STG.E.U16 [R18.64], R30 ;  /* 0x0000001e12007986 */ /* 0x004fe8000c101504 */
[----:B------:R-:W-:Y:S04]  /*d5f0*/  STG.E.U16 [R16.64], R22 ;  /* 0x0000001610007986 */ /* 0x000fe8000c101504 */
[----:B----4-:R-:W-:Y:S04]  /*d600*/  STG.E.U16 [R6.64], R10 ;  /* 0x0000000a06007986 */ /* 0x010fe8000c101504 */
[----:B---3--:R-:W-:Y:S04]  /*d610*/  STG.E.U16 [R4.64], R14 ;  /* 0x0000000e04007986 */ /* 0x008fe8000c101504 */
[----:B------:R-:W0:Y:S04]  /*d620*/  LDS.128 R40, [R24] ;  /* 0x0000000018287984 */ /* 0x000e280000000c00 */
[----:B------:R2:W3:Y:S04]  /*d630*/  LDS.128 R44, [R25] ;  /* 0x00000000192c7984 */ /* 0x0004e80000000c00 */
[----:B------:R4:W-:Y:S04]  /*d640*/  STG.E.U16 [R58.64], R31 ;  /* 0x0000001f3a007986 */ /* 0x0009e8000c101504 */
[----:B--2---:R-:W2:Y:S04]  /*d650*/  LDL.LU.64 R24, [R1+0x80] ;  /* 0x0000800001187983 */ /* 0x004ea80000300a00 */
[----:B----4-:R-:W4:Y:S04]  /*d660*/  LDL.LU.64 R30, [R1+0x98] ;  /* 0x00009800011e7983 */ /* 0x010f280000300a00 */
[----:B------:R-:W2:Y:S04]  /*d670*/  LDL.LU.64 R18, [R1+0x78] ;  /* 0x0000780001127983 */ /* 0x000ea80000300a00 */
[----:B------:R-:W2:Y:S04]  /*d680*/  LDL.LU.64 R16, [R1+0x70] ;  /* 0x0000700001107983 */ /* 0x000ea80000300a00 */
[----:B------:R-:W2:Y:S04]  /*d690*/  LDL.LU.64 R6, [R1+0x68] ;  /* 0x0000680001067983 */ /* 0x000ea80000300a00 */
[----:B------:R-:W2:Y:S04]  /*d6a0*/  LDL.LU.64 R4, [R1+0x60] ;  /* 0x0000600001047983 */ /* 0x000ea80000300a00 */
[----:B------:R-:W2:Y:S04]  /*d6b0*/  LDL.LU.64 R58, [R1+0x58] ;  /* 0x00005800013a7983 */ /* 0x000ea80000300a00 */
[----:B------:R-:W2:Y:S04]  /*d6c0*/  LDL.LU.64 R20, [R1+0x50] ;  /* 0x0000500001147983 */ /* 0x000ea80000300a00 */
[----:B------:R0:W-:Y:S04]  /*d6d0*/  STG.E.U16 [R56.64], R23 ;  /* 0x0000001738007986 */ /* 0x0001e8000c101504 */
[----:B------:R1:W-:Y:S04]  /*d6e0*/  STG.E.U16 [R54.64], R11 ;  /* 0x0000000b36007986 */ /* 0x0003e8000c101504 */
[----:B0-----:R-:W2:Y:S04]  /*d6f0*/  LDL.LU.64 R22, [R1+0xa0] ;  /* 0x0000a00001167983 */ /* 0x001ea80000300a00 */
[----:B------:R-:W2:Y:S04]  /*d700*/  LDL.LU.64 R56, [R1+0x48] ;  /* 0x0000480001387983 */ /* 0x000ea80000300a00 */
[----:B-1----:R-:W2:Y:S04]  /*d710*/  LDL.LU.64 R54, [R1+0x290] ;  /* 0x0002900001367983 */ /* 0x002ea80000300a00 */
[----:B------:R0:W-:Y:S04]  /*d720*/  STG.E.U16 [R60.64], R15 ;  /* 0x0000000f3c007986 */ /* 0x0001e8000c101504 */
[----:B0-----:R-:W2:Y:S04]  /*d730*/  LDL.LU.64 R14, [R1+0xa8] ;  /* 0x0000a800010e7983 */ /* 0x001ea80000300a00 */
[----:B------:R-:W4:Y:S01]  /*d740*/  LDL.LU.64 R60, [R1+0x40] ;  /* 0x00004000013c7983 */ /* 0x000f220000300a00 */
[----:B------:R-:W-:-:S03]  /*d750*/  PRMT R2, R11, 0x7632, R2 ;  /* 0x000076320b027816 */ /* 0x000fc60000000002 */
[----:B------:R0:W-:Y:S04]  /*d760*/  STG.E.U16 [R52.64], R8 ;  /* 0x0000000834007986 */ /* 0x0001e8000c101504 */
[----:B------:R1:W-:Y:S04]  /*d770*/  STG.E.U16 [R50.64], R3 ;  /* 0x0000000332007986 */ /* 0x0003e8000c101504 */
[----:B------:R3:W-:Y:S04]  /*d780*/  STG.E.U16 [R48.64], R2 ;  /* 0x0000000230007986 */ /* 0x0007e8000c101504 */
[----:B0-----:R-:W4:Y:S04]  /*d790*/  LDL.LU.64 R52, [R1+0x288] ;  /* 0x0002880001347983 */ /* 0x001f280000300a00 */
[----:B-1----:R-:W4:Y:S04]  /*d7a0*/  LDL.LU.64 R50, [R1+0x280] ;  /* 0x0002800001327983 */ /* 0x002f280000300a00 */
[----:B---3--:R-:W3:Y:S01]  /*d7b0*/  LDL.LU.64 R48, [R1+0x278] ;  /* 0x0002780001307983 */ /* 0x008ee20000300a00 */
[----:B------:R-:W-:-:S02]  /*d7c0*/  PRMT R2, R37, 0x7632, R2 ;  /* 0x0000763225027816 */ /* 0x000fc40000000002 */
[----:B------:R-:W-:Y:S02]  /*d7d0*/  PRMT R3, R41, 0x7632, R3 ;  /* 0x0000763229037816 */ /* 0x000fe40000000003 */
[----:B------:R-:W-:Y:S01]  /*d7e0*/  PRMT R8, R45, 0x7632, R8 ;  /* 0x000076322d087816 */ /* 0x000fe20000000008 */
[----:B--2---:R0:W-:Y:S04]  /*d7f0*/  STG.E.U16 [R14.64], R0 ;  /* 0x000000000e007986 */ /* 0x0041e8000c101504 */
[----:B------:R1:W-:Y:S04]  /*d800*/  STG.E.U16 [R22.64], R32 ;  /* 0x0000002016007986 */ /* 0x0003e8000c101504 */
[----:B----4-:R2:W-:Y:S04]  /*d810*/  STG.E.U16 [R30.64], R36 ;  /* 0x000000241e007986 */ /* 0x0105e8000c101504 */
[----:B0-----:R-:W4:Y:S01]  /*d820*/  LDL.LU.64 R14, [R1+0x18] ;  /* 0x00001800010e7983 */ /* 0x001f220000300a00 */
[----:B-1----:R-:W-:-:S03]  /*d830*/  PRMT R32, R32, 0x7632, R32 ;  /* 0x0000763220207816 */ /* 0x002fc60000000020 */
[----:B------:R0:W-:Y:S01]  /*d840*/  STG.E.U16 [R12.64], R40 ;  /* 0x000000280c007986 */ /* 0x0001e2000c101504 */
[----:B--2---:R-:W-:-:S03]  /*d850*/  PRMT R36, R36, 0x7632, R36 ;  /* 0x0000763224247816 */ /* 0x004fc60000000024 */
[----:B------:R-:W2:Y:S04]  /*d860*/  LDL.LU.64 R22, [R1+0x10] ;  /* 0x0000100001167983 */ /* 0x000ea80000300a00 */
[----:B------:R1:W-:Y:S01]  /*d870*/  STG.E.U16 [R26.64], R44 ;  /* 0x0000002c1a007986 */ /* 0x0003e2000c101504 */
[----:B0-----:R-:W-:-:S03]  /*d880*/  PRMT R40, R40, 0x7632, R40 ;  /* 0x0000763228287816 */ /* 0x001fc60000000028 */
[----:B------:R-:W2:Y:S04]  /*d890*/  LDL.LU.64 R30, [R1+0x8] ;  /* 0x00000800011e7983 */ /* 0x000ea80000300a00 */
[----:B------:R-:W2:Y:S01]  /*d8a0*/  LDL.LU.64 R12, [R1] ;  /* 0x00000000010c7983 */ /* 0x000ea20000300a00 */
[----:B-1----:R-:W-:-:S03]  /*d8b0*/  PRMT R44, R44, 0x7632, R44 ;  /* 0x000076322c2c7816 */ /* 0x002fc6000000002c */
[----:B------:R-:W2:Y:S04]  /*d8c0*/  LDL.LU.64 R26, [R1+0x270] ;  /* 0x00027000011a7983 */ /* 0x000ea80000300a00 */
[----:B------:R0:W-:Y:S04]  /*d8d0*/  STG.E.U16 [R24.64], R32 ;  /* 0x0000002018007986 */ /* 0x0001e8000c101504 */
[----:B------:R1:W-:Y:S04]  /*d8e0*/  STG.E.U16 [R18.64], R36 ;  /* 0x0000002412007986 */ /* 0x0003e8000c101504 */
[----:B------:R3:W-:Y:S04]  /*d8f0*/  STG.E.U16 [R16.64], R40 ;  /* 0x0000002810007986 */ /* 0x0007e8000c101504 */
[----:B0-----:R-:W2:Y:S04]  /*d900*/  LDL.LU.64 R24, [R1+0x268] ;  /* 0x0002680001187983 */ /* 0x001ea80000300a00 */
[----:B-1----:R-:W2:Y:S01]  /*d910*/  LDL.LU.64 R18, [R1+0x260] ;  /* 0x0002600001127983 */ /* 0x002ea20000300a00 */
[----:B------:R-:W-:-:S03]  /*d920*/  PRMT R0, R33, 0x7632, R0 ;  /* 0x0000763221007816 */ /* 0x000fc60000000000 */
[----:B---3--:R-:W3:Y:S04]  /*d930*/  LDL.LU.64 R16, [R1+0x258] ;  /* 0x0002580001107983 */ /* 0x008ee80000300a00 */
[----:B------:R0:W-:Y:S04]  /*d940*/  STG.E.U16 [R6.64], R44 ;  /* 0x0000002c06007986 */ /* 0x0001e8000c101504 */
[----:B------:R1:W-:Y:S04]  /*d950*/  STG.E.U16 [R4.64], R33 ;  /* 0x0000002104007986 */ /* 0x0003e8000c101504 */
[----:B------:R1:W-:Y:S04]  /*d960*/  STG.E.U16 [R58.64], R37 ;  /* 0x000000253a007986 */ /* 0x0003e8000c101504 */
[----:B0-----:R-:W2:Y:S04]  /*d970*/  LDL.LU.64 R6, [R1+0x250] ;  /* 0x0002500001067983 */ /* 0x001ea80000300a00 */
[----:B-1----:R-:W2:Y:S04]  /*d980*/  LDL.LU.64 R4, [R1+0x248] ;  /* 0x0002480001047983 */ /* 0x002ea80000300a00 */
[----:B------:R-:W2:Y:S04]  /*d990*/  LDL.LU.64 R58, [R1+0x240] ;  /* 0x00024000013a7983 */ /* 0x000ea80000300a00 */
[----:B------:R-:W-:Y:S04]  /*d9a0*/  STG.E.U16 [R20.64], R41 ;  /* 0x0000002914007986 */ /* 0x000fe8000c101504 */
[----:B------:R-:W2:Y:S04]  /*d9b0*/  LDL.LU.64 R32, [R1+0x20] ;  /* 0x0000200001207983 */ /* 0x000ea80000300a00 */
[----:B------:R0:W-:Y:S04]  /*d9c0*/  STG.E.U16 [R56.64], R45 ;  /* 0x0000002d38007986 */ /* 0x0001e8000c101504 */
[----:B------:R1:W-:Y:S04]  /*d9d0*/  STG.E.U16 [R60.64], R0 ;  /* 0x000000003c007986 */ /* 0x0003e8000c101504 */
[----:B0-----:R-:W2:Y:S04]  /*d9e0*/  LDL.LU R57, [R1+0x22c] ;  /* 0x00022c0001397983 */ /* 0x001ea80000300800 */
[----:B------:R-:W2:Y:S04]  /*d9f0*/  LDL.LU R20, [R1+0x228] ;  /* 0x0002280001147983 */ /* 0x000ea80000300800 */
[----:B------:R-:W2:Y:S04]  /*da00*/  LDL.LU.64 R36, [R1+0x28] ;  /* 0x0000280001247983 */ /* 0x000ea80000300a00 */
[----:B------:R-:W2:Y:S04]  /*da10*/  LDL.LU R28, [R1+0x234] ;  /* 0x00023400011c7983 */ /* 0x000ea80000300800 */
[----:B-1----:R-:W2:Y:S04]  /*da20*/  LDL.LU R61, [R1+0x230] ;  /* 0x00023000013d7983 */ /* 0x002ea80000300800 */
[----:B------:R-:W2:Y:S04]  /*da30*/  LDL.LU.64 R40, [R1+0x30] ;  /* 0x0000300001287983 */ /* 0x000ea80000300a00 */
[----:B------:R-:W2:Y:S01]  /*da40*/  LDL.LU.64 R44, [R1+0x38] ;  /* 0x00003800012c7983 */ /* 0x000ea20000300a00 */
[----:B------:R-:W-:-:S02]  /*da50*/  PRMT R9, R34, 0x7632, R9 ;  /* 0x0000763222097816 */ /* 0x000fc40000000009 */
[----:B------:R-:W-:Y:S02]  /*da60*/  PRMT R29, R38, 0x7632, R29 ;  /* 0x00007632261d7816 */ /* 0x000fe4000000001d */
[----:B------:R-:W-:Y:S02]  /*da70*/  PRMT R10, R42, 0x7632, R10 ;  /* 0x000076322a0a7816 */ /* 0x000fe4000000000a */
[----:B------:R-:W-:Y:S01]  /*da80*/  PRMT R11, R46, 0x7632, R11 ;  /* 0x000076322e0b7816 */ /* 0x000fe2000000000b */
[----:B--2---:R-:W-:Y:S04]  /*da90*/  STG.E.U16 [R44.64], R2 ;  /* 0x000000022c007986 */ /* 0x004fe8000c101504 */
[----:B------:R0:W-:Y:S04]  /*daa0*/  STG.E.U16 [R40.64], R3 ;  /* 0x0000000328007986 */ /* 0x0001e8000c101504 */
[----:B------:R1:W-:Y:S04]  /*dab0*/  STG.E.U16 [R36.64], R8 ;  /* 0x0000000824007986 */ /* 0x0003e8000c101504 */
[----:B------:R-:W-:Y:S04]  /*dac0*/  STG.E.U16 [R32.64], R34 ;  /* 0x0000002220007986 */ /* 0x000fe8000c101504 */
[----:B----4-:R-:W-:Y:S04]  /*dad0*/  STG.E.U16 [R14.64], R38 ;  /* 0x000000260e007986 */ /* 0x010fe8000c101504 */
[----:B------:R-:W-:Y:S04]  /*dae0*/  STG.E.U16 [R22.64], R42 ;  /* 0x0000002a16007986 */ /* 0x000fe8000c101504 */
[----:B------:R-:W-:Y:S01]  /*daf0*/  STG.E.U16 [R30.64], R46 ;  /* 0x0000002e1e007986 */ /* 0x000fe2000c101504 */
[----:B0-----:R-:W-:-:S03]  /*db00*/  PRMT R3, R35, 0x7632, R3 ;  /* 0x0000763223037816 */ /* 0x001fc60000000003 */
[----:B------:R0:W-:Y:S04]  /*db10*/  STG.E.U16 [R12.64], R9 ;  /* 0x000000090c007986 */ /* 0x0001e8000c101504 */
[----:B------:R-:W-:Y:S01]  /*db20*/  STG.E.U16 [R58.64], R29 ;  /* 0x0000001d3a007986 */ /* 0x000fe2000c101504 */
[----:B-1----:R-:W-:-:S03]  /*db30*/  PRMT R8, R43, 0x7632, R8 ;  /* 0x000076322b087816 */ /* 0x002fc60000000008 */
[----:B------:R-:W-:Y:S04]  /*db40*/  STG.E.U16 [R4.64], R10 ;  /* 0x0000000a04007986 */ /* 0x000fe8000c101504 */
[----:B0-----:R-:W0:Y:S01]  /*db50*/  S2R R12, SR_TID.X ;  /* 0x00000000000c7919 */ /* 0x001e220000002100 */
[----:B------:R-:W-:-:S03]  /*db60*/  PRMT R9, R47, 0x7632, R9 ;  /* 0x000076322f097816 */ /* 0x000fc60000000009 */
[----:B------:R1:W-:Y:S04]  /*db70*/  STG.E.U16 [R6.64], R11 ;  /* 0x0000000b06007986 */ /* 0x0003e8000c101504 */
[----:B---3--:R2:W-:Y:S04]  /*db80*/  STG.E.U16 [R16.64], R35 ;  /* 0x0000002310007986 */ /* 0x0085e8000c101504 */
[----:B------:R2:W-:Y:S01]  /*db90*/  STG.E.U16 [R18.64], R39 ;  /* 0x0000002712007986 */ /* 0x0005e2000c101504 */
[----:B-1----:R-:W-:-:S03]  /*dba0*/  PRMT R7, R39, 0x7632, R7 ;  /* 0x0000763227077816 */ /* 0x002fc60000000007 */
[----:B------:R2:W-:Y:S04]  /*dbb0*/  STG.E.U16 [R24.64], R43 ;  /* 0x0000002b18007986 */ /* 0x0005e8000c101504 */
[----:B------:R2:W-:Y:S04]  /*dbc0*/  STG.E.U16 [R26.64], R47 ;  /* 0x0000002f1a007986 */ /* 0x0005e8000c101504 */
[----:B------:R2:W-:Y:S04]  /*dbd0*/  STG.E.U16 [R48.64], R3 ;  /* 0x0000000330007986 */ /* 0x0005e8000c101504 */
[----:B------:R2:W-:Y:S04]  /*dbe0*/  STG.E.U16 [R50.64], R7 ;  /* 0x0000000732007986 */ /* 0x0005e8000c101504 */
[----:B------:R2:W-:Y:S04]  /*dbf0*/  STG.E.U16 [R52.64], R8 ;  /* 0x0000000834007986 */ /* 0x0005e8000c101504 */
[----:B------:R2:W-:Y:S01]  /*dc00*/  STG.E.U16 [R54.64], R9 ;  /* 0x0000000936007986 */ /* 0x0005e2000c101504 */
[----:B------:R-:W-:Y:S01]  /*dc10*/  FSEL R0, R57, -INF , P0 ;  /* 0xff80000039007808 */ /* 0x000fe20000000000 */
[----:B0-----:R-:W-:Y:S01]  /*dc20*/  IMAD.SHL.U32 R12, R12, 0x2, RZ ;  /* 0x000000020c0c7824 */ /* 0x001fe200078e00ff */
[----:B------:R-:W-:-:S03]  /*dc30*/  FSEL R2, R20, -INF , P2 ;  /* 0xff80000014027808 */ /* 0x000fc60001000000 */
[----:B------:R-:W-:Y:S01]  /*dc40*/  FFMA R4, R0, 0.69314718246459960938, R28 ;  /* 0x3f31721800047823 */ /* 0x000fe2000000001c */
[----:B------:R-:W-:Y:S01]  /*dc50*/  LOP3.LUT R0, R12, 0x3f8, RZ, 0xc0, !PT ;  /* 0x000003f80c007812 */ /* 0x000fe200078ec0ff */
[----:B------:R-:W-:Y:S01]  /*dc60*/  FFMA R5, R2, 0.69314718246459960938, R61 ;  /* 0x3f31721802057823 */ /* 0x000fe2000000003d */
[----:B------:R-:W-:Y:S06]  /*dc70*/  BAR.SYNC.DEFER_BLOCKING 0x0 ;  /* 0x0000000000007b1d */ /* 0x000fec0000010000 */
[----:B------:R2:W-:Y:S04]  /*dc80*/  STS.64 [R0], R4 ;  /* 0x0000000400007388 */ /* 0x0005e80000000a00 */
[----:B------:R-:W-:Y:S06]  /*dc90*/  BAR.SYNC.DEFER_BLOCKING 0x0 ;  /* 0x0000000000007b1d */ /* 0x000fec0000010000 */
[----:B------:R-:W-:Y:S05]  /*dca0*/  @P1 EXIT ;  /* 0x000000000000194d */ /* 0x000fea0003800000 */
[----:B--2---:R-:W2:Y:S04]  /*dcb0*/  LDL.LU R28, [R1+0x114] ;  /* 0x00011400011c7983 */ /* 0x004ea80000300800 */
[----:B------:R-:W0:Y:S04]  /*dcc0*/  S2R R12, SR_TID.X ;  /* 0x00000000000c7919 */ /* 0x000e280000002100 */
[----:B------:R-:W1:Y:S01]  /*dcd0*/  S2R R61, SR_CTAID.Y ;  /* 0x00000000003d7919 */ /* 0x000e620000002600 */
[----:B0-----:R-:W-:-:S03]  /*dce0*/  LOP3.LUT R20, R12, 0xff, RZ, 0xc0, !PT ;  /* 0x000000ff0c147812 */ /* 0x001fc600078ec0ff */
[----:B------:R-:W0:Y:S01]  /*dcf0*/  S2R R12, SR_CTAID.X ;  /* 0x00000000000c7919 */ /* 0x000e220000002500 */
[----:B-1----:R-:W-:-:S04]  /*dd00*/  IMAD R0, R61, c[0x0][0x1cc], RZ ;  /* 0x000073003d007a24 */ /* 0x002fc800078e02ff */
[C---:B------:R-:W-:Y:S02]  /*dd10*/  IMAD.SHL.U32 R2, R0.reuse, 0x4, RZ ;  /* 0x0000000400027824 */ /* 0x040fe400078e00ff */
[----:B------:R-:W-:Y:S01]  /*dd20*/  IMAD.HI R0, R0, 0x4, RZ ;  /* 0x0000000400007827 */ /* 0x000fe200078e02ff */
[----:B0-----:R-:W-:-:S05]  /*dd30*/  LEA R12, R12, R20, 0x8 ;  /* 0x000000140c0c7211 */ /* 0x001fca00078e40ff */
[C---:B------:R-:W-:Y:S02]  /*dd40*/  IMAD.SHL.U32 R3, R12.reuse, 0x4, RZ ;  /* 0x000000040c037824 */ /* 0x040fe400078e00ff */
[----:B------:R-:W-:-:S03]  /*dd50*/  IMAD.HI R5, R12, 0x4, RZ ;  /* 0x000000040c057827 */ /* 0x000fc600078e02ff */
[----:B------:R-:W-:-:S04]  /*dd60*/  IADD3 R2, P0, P1, R3, c[0x0][0x180], R2 ;  /* 0x0000600003027a10 */ /* 0x000fc8000791e002 */
[----:B------:R-:W-:Y:S01]  /*dd70*/  IADD3.X R3, R5, c[0x0][0x184], R0, P0, P1 ;  /* 0x0000610005037a10 */ /* 0x000fe200007e2400 */
[----:B--2---:R-:W0:Y:S04]  /*dd80*/  LDS R7, [R28] ;  /* 0x000000001c077984 */ /* 0x004e280000000800 */
[----:B0-----:R-:W-:Y:S01]  /*dd90*/  STG.E [R2.64], R7 ;  /* 0x0000000702007986 */ /* 0x001fe2000c101904 */
[----:B------:R-:W-:Y:S05]  /*dda0*/  EXIT ;  /* 0x000000000000794d */ /* 0x000fea0003800000 */
.L_x_3:
[----:B------:R-:W-:-:S00]  /*ddb0*/  BRA `(.L_x_3) ;  /* 0xfffffff000007947 */ /* 0x000fc0000383ffff */
[----:B------:R-:W-:-:S00]  /*ddc0*/  NOP ;  /* 0x0000000000007918 */ /* 0x000fc00000000000 */
        /* <DEDUP_REMOVED lines=11> */
.L_x_4:


//--------------------- .nv.global.init           --------------------------
	.section	.nv.global.init,"aw",@progbits
.nv.global.init:
	.type		_$_str,@object
	.size		_$_str,(.L_0 - _$_str)
_$_str:
        /*0000*/ 	.byte	0x5f, 0x5f, 0x43, 0x55, 0x44, 0x41, 0x5f, 0x46, 0x54, 0x5a, 0x00
.L_0:


//--------------------- .nv.shared.attn_fwd       --------------------------
	.section	.nv.shared.attn_fwd,"aw",@nobits
	.sectionflags	@""
	.align	16
